//
// Generated by NVIDIA NVVM Compiler
//
// Compiler Build ID: CL-36424714
// Cuda compilation tools, release 13.0, V13.0.88
// Based on NVVM 20.0.0
//

.version 9.0
.target sm_100
.address_size 64

	// .globl	_Z22steadyStatePennesLaseriPKiPKdS2_S2_ddidS2_S2_S2_ddddddiiiPd

.visible .entry _Z22steadyStatePennesLaseriPKiPKdS2_S2_ddidS2_S2_S2_ddddddiiiPd(
	.param .u32 _Z22steadyStatePennesLaseriPKiPKdS2_S2_ddidS2_S2_S2_ddddddiiiPd_param_0,
	.param .u64 .ptr .align 1 _Z22steadyStatePennesLaseriPKiPKdS2_S2_ddidS2_S2_S2_ddddddiiiPd_param_1,
	.param .u64 .ptr .align 1 _Z22steadyStatePennesLaseriPKiPKdS2_S2_ddidS2_S2_S2_ddddddiiiPd_param_2,
	.param .u64 .ptr .align 1 _Z22steadyStatePennesLaseriPKiPKdS2_S2_ddidS2_S2_S2_ddddddiiiPd_param_3,
	.param .u64 .ptr .align 1 _Z22steadyStatePennesLaseriPKiPKdS2_S2_ddidS2_S2_S2_ddddddiiiPd_param_4,
	.param .f64 _Z22steadyStatePennesLaseriPKiPKdS2_S2_ddidS2_S2_S2_ddddddiiiPd_param_5,
	.param .f64 _Z22steadyStatePennesLaseriPKiPKdS2_S2_ddidS2_S2_S2_ddddddiiiPd_param_6,
	.param .u32 _Z22steadyStatePennesLaseriPKiPKdS2_S2_ddidS2_S2_S2_ddddddiiiPd_param_7,
	.param .f64 _Z22steadyStatePennesLaseriPKiPKdS2_S2_ddidS2_S2_S2_ddddddiiiPd_param_8,
	.param .u64 .ptr .align 1 _Z22steadyStatePennesLaseriPKiPKdS2_S2_ddidS2_S2_S2_ddddddiiiPd_param_9,
	.param .u64 .ptr .align 1 _Z22steadyStatePennesLaseriPKiPKdS2_S2_ddidS2_S2_S2_ddddddiiiPd_param_10,
	.param .u64 .ptr .align 1 _Z22steadyStatePennesLaseriPKiPKdS2_S2_ddidS2_S2_S2_ddddddiiiPd_param_11,
	.param .f64 _Z22steadyStatePennesLaseriPKiPKdS2_S2_ddidS2_S2_S2_ddddddiiiPd_param_12,
	.param .f64 _Z22steadyStatePennesLaseriPKiPKdS2_S2_ddidS2_S2_S2_ddddddiiiPd_param_13,
	.param .f64 _Z22steadyStatePennesLaseriPKiPKdS2_S2_ddidS2_S2_S2_ddddddiiiPd_param_14,
	.param .f64 _Z22steadyStatePennesLaseriPKiPKdS2_S2_ddidS2_S2_S2_ddddddiiiPd_param_15,
	.param .f64 _Z22steadyStatePennesLaseriPKiPKdS2_S2_ddidS2_S2_S2_ddddddiiiPd_param_16,
	.param .f64 _Z22steadyStatePennesLaseriPKiPKdS2_S2_ddidS2_S2_S2_ddddddiiiPd_param_17,
	.param .u32 _Z22steadyStatePennesLaseriPKiPKdS2_S2_ddidS2_S2_S2_ddddddiiiPd_param_18,
	.param .u32 _Z22steadyStatePennesLaseriPKiPKdS2_S2_ddidS2_S2_S2_ddddddiiiPd_param_19,
	.param .u32 _Z22steadyStatePennesLaseriPKiPKdS2_S2_ddidS2_S2_S2_ddddddiiiPd_param_20,
	.param .u64 .ptr .align 1 _Z22steadyStatePennesLaseriPKiPKdS2_S2_ddidS2_S2_S2_ddddddiiiPd_param_21
)
{
	.reg .pred 	%p<108>;
	.reg .b32 	%r<274>;
	.reg .b32 	%f<504>;
	.reg .b64 	%rd<37>;
	.reg .b64 	%fd<401>;

	ld.param.u64 	%rd15, [_Z22steadyStatePennesLaseriPKiPKdS2_S2_ddidS2_S2_S2_ddddddiiiPd_param_1];
	ld.param.u64 	%rd16, [_Z22steadyStatePennesLaseriPKiPKdS2_S2_ddidS2_S2_S2_ddddddiiiPd_param_2];
	ld.param.u64 	%rd17, [_Z22steadyStatePennesLaseriPKiPKdS2_S2_ddidS2_S2_S2_ddddddiiiPd_param_3];
	ld.param.u64 	%rd18, [_Z22steadyStatePennesLaseriPKiPKdS2_S2_ddidS2_S2_S2_ddddddiiiPd_param_4];
	ld.param.f64 	%fd78, [_Z22steadyStatePennesLaseriPKiPKdS2_S2_ddidS2_S2_S2_ddddddiiiPd_param_5];
	ld.param.f64 	%fd79, [_Z22steadyStatePennesLaseriPKiPKdS2_S2_ddidS2_S2_S2_ddddddiiiPd_param_6];
	ld.param.u32 	%r35, [_Z22steadyStatePennesLaseriPKiPKdS2_S2_ddidS2_S2_S2_ddddddiiiPd_param_7];
	ld.param.f64 	%fd80, [_Z22steadyStatePennesLaseriPKiPKdS2_S2_ddidS2_S2_S2_ddddddiiiPd_param_8];
	ld.param.u64 	%rd19, [_Z22steadyStatePennesLaseriPKiPKdS2_S2_ddidS2_S2_S2_ddddddiiiPd_param_9];
	ld.param.u64 	%rd20, [_Z22steadyStatePennesLaseriPKiPKdS2_S2_ddidS2_S2_S2_ddddddiiiPd_param_10];
	ld.param.u64 	%rd21, [_Z22steadyStatePennesLaseriPKiPKdS2_S2_ddidS2_S2_S2_ddddddiiiPd_param_11];
	ld.param.f64 	%fd81, [_Z22steadyStatePennesLaseriPKiPKdS2_S2_ddidS2_S2_S2_ddddddiiiPd_param_12];
	ld.param.f64 	%fd82, [_Z22steadyStatePennesLaseriPKiPKdS2_S2_ddidS2_S2_S2_ddddddiiiPd_param_13];
	ld.param.f64 	%fd83, [_Z22steadyStatePennesLaseriPKiPKdS2_S2_ddidS2_S2_S2_ddddddiiiPd_param_14];
	ld.param.f64 	%fd86, [_Z22steadyStatePennesLaseriPKiPKdS2_S2_ddidS2_S2_S2_ddddddiiiPd_param_17];
	ld.param.u32 	%r36, [_Z22steadyStatePennesLaseriPKiPKdS2_S2_ddidS2_S2_S2_ddddddiiiPd_param_18];
	ld.param.u32 	%r37, [_Z22steadyStatePennesLaseriPKiPKdS2_S2_ddidS2_S2_S2_ddddddiiiPd_param_19];
	ld.param.u32 	%r38, [_Z22steadyStatePennesLaseriPKiPKdS2_S2_ddidS2_S2_S2_ddddddiiiPd_param_20];
	ld.param.u64 	%rd22, [_Z22steadyStatePennesLaseriPKiPKdS2_S2_ddidS2_S2_S2_ddddddiiiPd_param_21];
	cvta.to.global.u64 	%rd1, %rd22;
	mov.u32 	%r39, %ctaid.x;
	mov.u32 	%r1, %ntid.x;
	mov.u32 	%r40, %tid.x;
	mad.lo.s32 	%r271, %r39, %r1, %r40;
	mul.lo.s32 	%r3, %r37, %r36;
	mul.lo.s32 	%r4, %r3, %r38;
	setp.ge.s32 	%p1, %r271, %r4;
	@%p1 bra 	$L__BB0_54;
	setp.gt.s32 	%p2, %r35, 0;
	sub.f64 	%fd1, %fd81, %fd82;
	add.f64 	%fd2, %fd78, %fd78;
	mov.u32 	%r41, %nctaid.x;
	mul.lo.s32 	%r5, %r1, %r41;
	@%p2 bra 	$L__BB0_2;
	bra.uni 	$L__BB0_53;
$L__BB0_2:
	cvt.rn.f32.f64 	%f39, %fd79;
	abs.f32 	%f40, %f39;
	setp.lt.f32 	%p4, %f40, 0f00800000;
	mul.f32 	%f42, %f40, 0f4B800000;
	selp.f32 	%f43, %f42, %f40, %p4;
	mov.b32 	%r42, %f43;
	add.s32 	%r43, %r42, -1060439283;
	and.b32  	%r44, %r43, -8388608;
	sub.s32 	%r45, %r42, %r44;
	mov.b32 	%f44, %r45;
	cvt.rn.f32.s32 	%f45, %r44;
	selp.f32 	%f46, 0fC1C00000, 0f00000000, %p4;
	fma.rn.f32 	%f47, %f45, 0f34000000, %f46;
	add.f32 	%f48, %f44, 0fBF800000;
	add.f32 	%f49, %f44, 0f3F800000;
	rcp.approx.ftz.f32 	%f50, %f49;
	add.f32 	%f51, %f48, %f48;
	mul.f32 	%f52, %f51, %f50;
	mul.f32 	%f53, %f52, %f52;
	neg.f32 	%f54, %f52;
	sub.f32 	%f55, %f48, %f52;
	add.f32 	%f56, %f55, %f55;
	fma.rn.f32 	%f57, %f54, %f48, %f56;
	mul.rn.f32 	%f58, %f50, %f57;
	fma.rn.f32 	%f59, %f53, 0f3A2C32E4, 0f3B52E7DB;
	fma.rn.f32 	%f60, %f59, %f53, 0f3C93BB73;
	fma.rn.f32 	%f61, %f60, %f53, 0f3DF6384F;
	mul.rn.f32 	%f62, %f61, %f53;
	fma.rn.f32 	%f63, %f52, 0f3FB8AA3B, %f47;
	mul.f32 	%f64, %f62, 0f40400000;
	sub.f32 	%f65, %f47, %f63;
	fma.rn.f32 	%f66, %f52, 0f3FB8AA3B, %f65;
	fma.rn.f32 	%f67, %f58, 0f3FB8AA3B, %f66;
	fma.rn.f32 	%f68, %f52, 0f32A55E34, %f67;
	fma.rn.f32 	%f69, %f64, %f58, %f68;
	fma.rn.f32 	%f70, %f62, %f52, %f69;
	add.rn.f32 	%f71, %f63, %f70;
	mov.f32 	%f72, 0f40000000;
	mul.rn.f32 	%f73, %f71, %f72;
	cvt.rni.f32.f32 	%f74, %f73;
	sub.f32 	%f75, %f73, %f74;
	neg.f32 	%f76, %f73;
	fma.rn.f32 	%f77, %f71, 0f40000000, %f76;
	neg.f32 	%f78, %f63;
	add.rn.f32 	%f79, %f71, %f78;
	neg.f32 	%f80, %f79;
	add.rn.f32 	%f81, %f70, %f80;
	fma.rn.f32 	%f82, %f81, 0f40000000, %f77;
	add.f32 	%f83, %f75, %f82;
	setp.gt.f32 	%p5, %f74, 0f00000000;
	selp.b32 	%r46, 0, -2097152000, %p5;
	cvt.rn.f32.f64 	%f84, %fd78;
	abs.f32 	%f85, %f84;
	setp.lt.f32 	%p6, %f85, 0f00800000;
	mul.f32 	%f87, %f85, 0f4B800000;
	selp.f32 	%f88, %f87, %f85, %p6;
	mov.b32 	%r47, %f88;
	add.s32 	%r48, %r47, -1060439283;
	and.b32  	%r49, %r48, -8388608;
	sub.s32 	%r50, %r47, %r49;
	mov.b32 	%f89, %r50;
	cvt.rn.f32.s32 	%f90, %r49;
	selp.f32 	%f91, 0fC1C00000, 0f00000000, %p6;
	fma.rn.f32 	%f92, %f90, 0f34000000, %f91;
	add.f32 	%f93, %f89, 0fBF800000;
	add.f32 	%f94, %f89, 0f3F800000;
	rcp.approx.ftz.f32 	%f95, %f94;
	add.f32 	%f96, %f93, %f93;
	mul.f32 	%f97, %f96, %f95;
	mul.f32 	%f98, %f97, %f97;
	neg.f32 	%f99, %f97;
	sub.f32 	%f100, %f93, %f97;
	add.f32 	%f101, %f100, %f100;
	fma.rn.f32 	%f102, %f99, %f93, %f101;
	mul.rn.f32 	%f103, %f95, %f102;
	fma.rn.f32 	%f104, %f98, 0f3A2C32E4, 0f3B52E7DB;
	fma.rn.f32 	%f105, %f104, %f98, 0f3C93BB73;
	fma.rn.f32 	%f106, %f105, %f98, 0f3DF6384F;
	mul.rn.f32 	%f107, %f106, %f98;
	fma.rn.f32 	%f108, %f97, 0f3FB8AA3B, %f92;
	mul.f32 	%f109, %f107, 0f40400000;
	sub.f32 	%f110, %f92, %f108;
	fma.rn.f32 	%f111, %f97, 0f3FB8AA3B, %f110;
	fma.rn.f32 	%f112, %f103, 0f3FB8AA3B, %f111;
	fma.rn.f32 	%f113, %f97, 0f32A55E34, %f112;
	fma.rn.f32 	%f114, %f109, %f103, %f113;
	fma.rn.f32 	%f115, %f107, %f97, %f114;
	add.rn.f32 	%f116, %f108, %f115;
	mul.rn.f32 	%f117, %f116, %f72;
	cvt.rni.f32.f32 	%f118, %f117;
	sub.f32 	%f119, %f117, %f118;
	neg.f32 	%f120, %f117;
	fma.rn.f32 	%f121, %f116, 0f40000000, %f120;
	neg.f32 	%f122, %f108;
	add.rn.f32 	%f123, %f116, %f122;
	neg.f32 	%f124, %f123;
	add.rn.f32 	%f125, %f115, %f124;
	fma.rn.f32 	%f126, %f125, 0f40000000, %f121;
	add.f32 	%f127, %f119, %f126;
	setp.gt.f32 	%p7, %f118, 0f00000000;
	selp.b32 	%r51, 0, -2097152000, %p7;
	add.rn.f32 	%f128, %f84, %f72;
	add.f32 	%f129, %f84, %f84;
	mov.b32 	%r52, %f129;
	and.b32  	%r53, %r52, 2147483647;
	mov.b32 	%f130, %r53;
	setp.nan.f32 	%p8, %f85, %f85;
	setp.eq.f32 	%p9, %f84, 0f3F800000;
	add.rn.f32 	%f131, %f39, %f72;
	add.f32 	%f132, %f39, %f39;
	mov.b32 	%r54, %f132;
	and.b32  	%r55, %r54, 2147483647;
	mov.b32 	%f133, %r55;
	setp.nan.f32 	%p10, %f40, %f40;
	setp.eq.f32 	%p11, %f39, 0f3F800000;
	setp.eq.f32 	%p12, %f40, 0f7F800000;
	setp.eq.f32 	%p13, %f39, 0f00000000;
	setp.lt.f32 	%p14, %f73, 0f00000000;
	selp.f32 	%f134, 0f00000000, 0f7F800000, %p14;
	abs.f32 	%f135, %f73;
	setp.gt.f32 	%p15, %f135, 0f43180000;
	cvt.rzi.s32.f32 	%r56, %f74;
	shl.b32 	%r57, %r56, 23;
	sub.s32 	%r58, %r57, %r46;
	mov.b32 	%f136, %r58;
	add.s32 	%r59, %r46, 2130706432;
	mov.b32 	%f137, %r59;
	fma.rn.f32 	%f138, %f83, 0f391FCB8E, 0f3AAF85ED;
	fma.rn.f32 	%f139, %f138, %f83, 0f3C1D9856;
	fma.rn.f32 	%f140, %f139, %f83, 0f3D6357BB;
	fma.rn.f32 	%f141, %f140, %f83, 0f3E75FDEC;
	fma.rn.f32 	%f142, %f141, %f83, 0f3F317218;
	fma.rn.f32 	%f143, %f142, %f83, 0f3F800000;
	mul.f32 	%f144, %f143, %f137;
	mul.f32 	%f145, %f144, %f136;
	selp.f32 	%f146, %f134, %f145, %p15;
	selp.f32 	%f147, %f133, %f146, %p12;
	selp.f32 	%f148, %f133, %f147, %p13;
	selp.f32 	%f149, %f131, %f148, %p10;
	selp.f32 	%f150, 0f3F800000, %f149, %p11;
	cvt.f64.f32 	%fd3, %f150;
	setp.eq.f32 	%p16, %f85, 0f7F800000;
	setp.eq.f32 	%p17, %f84, 0f00000000;
	setp.lt.f32 	%p18, %f117, 0f00000000;
	selp.f32 	%f151, 0f00000000, 0f7F800000, %p18;
	abs.f32 	%f152, %f117;
	setp.gt.f32 	%p19, %f152, 0f43180000;
	cvt.rzi.s32.f32 	%r60, %f118;
	shl.b32 	%r61, %r60, 23;
	sub.s32 	%r62, %r61, %r51;
	mov.b32 	%f153, %r62;
	add.s32 	%r63, %r51, 2130706432;
	mov.b32 	%f154, %r63;
	fma.rn.f32 	%f155, %f127, 0f391FCB8E, 0f3AAF85ED;
	fma.rn.f32 	%f156, %f155, %f127, 0f3C1D9856;
	fma.rn.f32 	%f157, %f156, %f127, 0f3D6357BB;
	fma.rn.f32 	%f158, %f157, %f127, 0f3E75FDEC;
	fma.rn.f32 	%f159, %f158, %f127, 0f3F317218;
	fma.rn.f32 	%f160, %f159, %f127, 0f3F800000;
	mul.f32 	%f161, %f160, %f154;
	mul.f32 	%f162, %f161, %f153;
	selp.f32 	%f163, %f151, %f162, %p19;
	selp.f32 	%f164, %f130, %f163, %p16;
	selp.f32 	%f165, %f130, %f164, %p17;
	selp.f32 	%f166, %f128, %f165, %p8;
	selp.f32 	%f167, 0f3F800000, %f166, %p9;
	cvt.f64.f32 	%fd87, %f167;
	mul.f64 	%fd4, %fd87, 0d402921FB54442D18;
	neg.s32 	%r6, %r35;
	cvta.to.global.u64 	%rd2, %rd15;
	cvta.to.global.u64 	%rd3, %rd16;
	cvta.to.global.u64 	%rd4, %rd17;
	cvta.to.global.u64 	%rd5, %rd18;
	cvta.to.global.u64 	%rd6, %rd19;
	cvta.to.global.u64 	%rd7, %rd20;
	cvta.to.global.u64 	%rd8, %rd21;
	cvt.rn.f64.s32 	%fd5, %r35;
	add.f64 	%fd6, %fd79, %fd79;
	add.f64 	%fd7, %fd78, %fd79;
	mul.f64 	%fd88, %fd83, 0d4010000000000000;
	mul.f64 	%fd8, %fd88, 0d400921FB54442D18;
$L__BB0_3:
	ld.param.f64 	%fd391, [_Z22steadyStatePennesLaseriPKiPKdS2_S2_ddidS2_S2_S2_ddddddiiiPd_param_16];
	ld.param.f64 	%fd390, [_Z22steadyStatePennesLaseriPKiPKdS2_S2_ddidS2_S2_S2_ddddddiiiPd_param_15];
	div.s32 	%r64, %r271, %r3;
	mul.lo.s32 	%r65, %r3, %r64;
	sub.s32 	%r66, %r271, %r65;
	div.s32 	%r67, %r66, %r36;
	mul.lo.s32 	%r68, %r67, %r36;
	sub.s32 	%r69, %r66, %r68;
	mul.wide.s32 	%rd26, %r271, 4;
	add.s64 	%rd27, %rd2, %rd26;
	ld.global.u32 	%r8, [%rd27];
	mul.wide.s32 	%rd28, %r8, 8;
	add.s64 	%rd29, %rd3, %rd28;
	ld.global.f64 	%fd9, [%rd29];
	add.s64 	%rd30, %rd4, %rd28;
	ld.global.f64 	%fd90, [%rd30];
	add.s64 	%rd31, %rd5, %rd28;
	ld.global.f64 	%fd10, [%rd31];
	cvt.rn.f64.s32 	%fd91, %r69;
	mul.f64 	%fd11, %fd390, %fd91;
	cvt.rn.f64.s32 	%fd92, %r67;
	mul.f64 	%fd12, %fd391, %fd92;
	cvt.rn.f64.s32 	%fd93, %r64;
	mul.f64 	%fd13, %fd86, %fd93;
	neg.f64 	%fd14, %fd10;
	cvt.rn.f32.f64 	%f168, %fd10;
	abs.f32 	%f169, %f168;
	setp.lt.f32 	%p20, %f169, 0f00800000;
	mul.f32 	%f171, %f169, 0f4B800000;
	selp.f32 	%f172, %f171, %f169, %p20;
	selp.f32 	%f173, 0fC1C00000, 0f00000000, %p20;
	mov.b32 	%r70, %f172;
	add.s32 	%r71, %r70, -1060439283;
	and.b32  	%r72, %r71, -8388608;
	sub.s32 	%r73, %r70, %r72;
	mov.b32 	%f174, %r73;
	cvt.rn.f32.s32 	%f175, %r72;
	fma.rn.f32 	%f176, %f175, 0f34000000, %f173;
	add.f32 	%f177, %f174, 0fBF800000;
	add.f32 	%f178, %f174, 0f3F800000;
	rcp.approx.ftz.f32 	%f179, %f178;
	add.f32 	%f180, %f177, %f177;
	mul.f32 	%f181, %f180, %f179;
	mul.f32 	%f182, %f181, %f181;
	sub.f32 	%f183, %f177, %f181;
	add.f32 	%f184, %f183, %f183;
	neg.f32 	%f185, %f181;
	fma.rn.f32 	%f186, %f185, %f177, %f184;
	mul.rn.f32 	%f187, %f179, %f186;
	fma.rn.f32 	%f188, %f182, 0f3A2C32E4, 0f3B52E7DB;
	fma.rn.f32 	%f189, %f188, %f182, 0f3C93BB73;
	fma.rn.f32 	%f190, %f189, %f182, 0f3DF6384F;
	mul.rn.f32 	%f191, %f190, %f182;
	fma.rn.f32 	%f192, %f181, 0f3FB8AA3B, %f176;
	sub.f32 	%f193, %f176, %f192;
	fma.rn.f32 	%f194, %f181, 0f3FB8AA3B, %f193;
	fma.rn.f32 	%f195, %f187, 0f3FB8AA3B, %f194;
	fma.rn.f32 	%f196, %f181, 0f32A55E34, %f195;
	mul.f32 	%f197, %f191, 0f40400000;
	fma.rn.f32 	%f198, %f197, %f187, %f196;
	fma.rn.f32 	%f199, %f191, %f181, %f198;
	add.rn.f32 	%f200, %f192, %f199;
	neg.f32 	%f201, %f192;
	add.rn.f32 	%f202, %f200, %f201;
	neg.f32 	%f203, %f202;
	add.rn.f32 	%f204, %f199, %f203;
	mov.f32 	%f205, 0f40000000;
	mul.rn.f32 	%f206, %f200, %f205;
	neg.f32 	%f207, %f206;
	fma.rn.f32 	%f208, %f200, 0f40000000, %f207;
	fma.rn.f32 	%f209, %f204, 0f40000000, %f208;
	cvt.rni.f32.f32 	%f210, %f206;
	sub.f32 	%f211, %f206, %f210;
	add.f32 	%f212, %f211, %f209;
	fma.rn.f32 	%f213, %f212, 0f391FCB8E, 0f3AAF85ED;
	fma.rn.f32 	%f214, %f213, %f212, 0f3C1D9856;
	fma.rn.f32 	%f215, %f214, %f212, 0f3D6357BB;
	fma.rn.f32 	%f216, %f215, %f212, 0f3E75FDEC;
	fma.rn.f32 	%f217, %f216, %f212, 0f3F317218;
	fma.rn.f32 	%f218, %f217, %f212, 0f3F800000;
	cvt.rzi.s32.f32 	%r74, %f210;
	setp.gt.f32 	%p21, %f210, 0f00000000;
	selp.b32 	%r75, 0, -2097152000, %p21;
	add.s32 	%r76, %r75, 2130706432;
	mov.b32 	%f219, %r76;
	mul.f32 	%f220, %f218, %f219;
	shl.b32 	%r77, %r74, 23;
	sub.s32 	%r78, %r77, %r75;
	mov.b32 	%f221, %r78;
	mul.f32 	%f222, %f220, %f221;
	abs.f32 	%f223, %f206;
	setp.gt.f32 	%p22, %f223, 0f43180000;
	setp.lt.f32 	%p23, %f206, 0f00000000;
	selp.f32 	%f224, 0f00000000, 0f7F800000, %p23;
	selp.f32 	%f225, %f224, %f222, %p22;
	setp.eq.f32 	%p24, %f168, 0f3F800000;
	setp.nan.f32 	%p25, %f169, %f169;
	setp.eq.f32 	%p26, %f168, 0f00000000;
	setp.eq.f32 	%p27, %f169, 0f7F800000;
	add.f32 	%f226, %f168, %f168;
	mov.b32 	%r79, %f226;
	and.b32  	%r80, %r79, 2147483647;
	mov.b32 	%f227, %r80;
	add.rn.f32 	%f228, %f168, %f205;
	mul.f64 	%fd94, %fd90, 0d4010000000000000;
	mul.f64 	%fd95, %fd83, %fd9;
	div.rn.f64 	%fd96, %fd95, %fd90;
	sqrt.rn.f64 	%fd15, %fd96;
	add.f64 	%fd97, %fd10, %fd15;
	mul.f64 	%fd98, %fd78, %fd97;
	fma.rn.f64 	%fd99, %fd98, 0d3FF71547652B82FE, 0d4338000000000000;
	{
	.reg .b32 %temp; 
	mov.b64 	{%r81, %temp}, %fd99;
	}
	mov.f64 	%fd100, 0dC338000000000000;
	add.rn.f64 	%fd101, %fd99, %fd100;
	fma.rn.f64 	%fd102, %fd101, 0dBFE62E42FEFA39EF, %fd98;
	fma.rn.f64 	%fd103, %fd101, 0dBC7ABC9E3B39803F, %fd102;
	fma.rn.f64 	%fd104, %fd103, 0d3E5ADE1569CE2BDF, 0d3E928AF3FCA213EA;
	fma.rn.f64 	%fd105, %fd104, %fd103, 0d3EC71DEE62401315;
	fma.rn.f64 	%fd106, %fd105, %fd103, 0d3EFA01997C89EB71;
	fma.rn.f64 	%fd107, %fd106, %fd103, 0d3F2A01A014761F65;
	fma.rn.f64 	%fd108, %fd107, %fd103, 0d3F56C16C1852B7AF;
	fma.rn.f64 	%fd109, %fd108, %fd103, 0d3F81111111122322;
	fma.rn.f64 	%fd110, %fd109, %fd103, 0d3FA55555555502A1;
	fma.rn.f64 	%fd111, %fd110, %fd103, 0d3FC5555555555511;
	fma.rn.f64 	%fd112, %fd111, %fd103, 0d3FE000000000000B;
	fma.rn.f64 	%fd113, %fd112, %fd103, 0d3FF0000000000000;
	fma.rn.f64 	%fd114, %fd113, %fd103, 0d3FF0000000000000;
	{
	.reg .b32 %temp; 
	mov.b64 	{%r82, %temp}, %fd114;
	}
	{
	.reg .b32 %temp; 
	mov.b64 	{%temp, %r83}, %fd114;
	}
	shl.b32 	%r84, %r81, 20;
	add.s32 	%r85, %r84, %r83;
	mov.b64 	%fd115, {%r82, %r85};
	{
	.reg .b32 %temp; 
	mov.b64 	{%temp, %r86}, %fd98;
	}
	mov.b32 	%f229, %r86;
	abs.f32 	%f230, %f229;
	setp.lt.f32 	%p28, %f230, 0f4086232B;
	setp.lt.f64 	%p29, %fd98, 0d0000000000000000;
	add.f64 	%fd116, %fd98, 0d7FF0000000000000;
	selp.f64 	%fd117, 0d0000000000000000, %fd116, %p29;
	setp.geu.f32 	%p30, %f230, 0f40874800;
	shr.u32 	%r87, %r81, 31;
	add.s32 	%r88, %r81, %r87;
	shr.s32 	%r89, %r88, 1;
	shl.b32 	%r90, %r89, 20;
	add.s32 	%r91, %r83, %r90;
	mov.b64 	%fd118, {%r82, %r91};
	sub.s32 	%r92, %r81, %r89;
	shl.b32 	%r93, %r92, 20;
	add.s32 	%r94, %r93, 1072693248;
	mov.b32 	%r95, 0;
	mov.b64 	%fd119, {%r95, %r94};
	mul.f64 	%fd120, %fd119, %fd118;
	mul.f64 	%fd16, %fd79, %fd15;
	add.f64 	%fd17, %fd16, 0dBFF0000000000000;
	mul.f64 	%fd121, %fd6, %fd15;
	fma.rn.f64 	%fd122, %fd121, 0d3FF71547652B82FE, 0d4338000000000000;
	{
	.reg .b32 %temp; 
	mov.b64 	{%r96, %temp}, %fd122;
	}
	add.rn.f64 	%fd123, %fd122, %fd100;
	fma.rn.f64 	%fd124, %fd123, 0dBFE62E42FEFA39EF, %fd121;
	fma.rn.f64 	%fd125, %fd123, 0dBC7ABC9E3B39803F, %fd124;
	fma.rn.f64 	%fd126, %fd125, 0d3E5ADE1569CE2BDF, 0d3E928AF3FCA213EA;
	fma.rn.f64 	%fd127, %fd126, %fd125, 0d3EC71DEE62401315;
	fma.rn.f64 	%fd128, %fd127, %fd125, 0d3EFA01997C89EB71;
	fma.rn.f64 	%fd129, %fd128, %fd125, 0d3F2A01A014761F65;
	fma.rn.f64 	%fd130, %fd129, %fd125, 0d3F56C16C1852B7AF;
	fma.rn.f64 	%fd131, %fd130, %fd125, 0d3F81111111122322;
	fma.rn.f64 	%fd132, %fd131, %fd125, 0d3FA55555555502A1;
	fma.rn.f64 	%fd133, %fd132, %fd125, 0d3FC5555555555511;
	fma.rn.f64 	%fd134, %fd133, %fd125, 0d3FE000000000000B;
	fma.rn.f64 	%fd135, %fd134, %fd125, 0d3FF0000000000000;
	fma.rn.f64 	%fd136, %fd135, %fd125, 0d3FF0000000000000;
	{
	.reg .b32 %temp; 
	mov.b64 	{%r97, %temp}, %fd136;
	}
	{
	.reg .b32 %temp; 
	mov.b64 	{%temp, %r98}, %fd136;
	}
	shl.b32 	%r99, %r96, 20;
	add.s32 	%r100, %r99, %r98;
	mov.b64 	%fd137, {%r97, %r100};
	{
	.reg .b32 %temp; 
	mov.b64 	{%temp, %r101}, %fd121;
	}
	mov.b32 	%f231, %r101;
	abs.f32 	%f232, %f231;
	setp.lt.f32 	%p31, %f232, 0f4086232B;
	setp.lt.f64 	%p32, %fd121, 0d0000000000000000;
	add.f64 	%fd138, %fd121, 0d7FF0000000000000;
	selp.f64 	%fd139, 0d0000000000000000, %fd138, %p32;
	setp.geu.f32 	%p33, %f232, 0f40874800;
	shr.u32 	%r102, %r96, 31;
	add.s32 	%r103, %r96, %r102;
	shr.s32 	%r104, %r103, 1;
	shl.b32 	%r105, %r104, 20;
	add.s32 	%r106, %r98, %r105;
	mov.b64 	%fd140, {%r97, %r106};
	sub.s32 	%r107, %r96, %r104;
	shl.b32 	%r108, %r107, 20;
	add.s32 	%r109, %r108, 1072693248;
	mov.b64 	%fd141, {%r95, %r109};
	mul.f64 	%fd142, %fd141, %fd140;
	mul.f64 	%fd143, %fd2, %fd15;
	fma.rn.f64 	%fd144, %fd143, 0d3FF71547652B82FE, 0d4338000000000000;
	{
	.reg .b32 %temp; 
	mov.b64 	{%r110, %temp}, %fd144;
	}
	add.rn.f64 	%fd145, %fd144, %fd100;
	fma.rn.f64 	%fd146, %fd145, 0dBFE62E42FEFA39EF, %fd143;
	fma.rn.f64 	%fd147, %fd145, 0dBC7ABC9E3B39803F, %fd146;
	fma.rn.f64 	%fd148, %fd147, 0d3E5ADE1569CE2BDF, 0d3E928AF3FCA213EA;
	fma.rn.f64 	%fd149, %fd148, %fd147, 0d3EC71DEE62401315;
	fma.rn.f64 	%fd150, %fd149, %fd147, 0d3EFA01997C89EB71;
	fma.rn.f64 	%fd151, %fd150, %fd147, 0d3F2A01A014761F65;
	fma.rn.f64 	%fd152, %fd151, %fd147, 0d3F56C16C1852B7AF;
	fma.rn.f64 	%fd153, %fd152, %fd147, 0d3F81111111122322;
	fma.rn.f64 	%fd154, %fd153, %fd147, 0d3FA55555555502A1;
	fma.rn.f64 	%fd155, %fd154, %fd147, 0d3FC5555555555511;
	fma.rn.f64 	%fd156, %fd155, %fd147, 0d3FE000000000000B;
	fma.rn.f64 	%fd157, %fd156, %fd147, 0d3FF0000000000000;
	fma.rn.f64 	%fd158, %fd157, %fd147, 0d3FF0000000000000;
	{
	.reg .b32 %temp; 
	mov.b64 	{%r111, %temp}, %fd158;
	}
	{
	.reg .b32 %temp; 
	mov.b64 	{%temp, %r112}, %fd158;
	}
	shl.b32 	%r113, %r110, 20;
	add.s32 	%r114, %r113, %r112;
	mov.b64 	%fd159, {%r111, %r114};
	{
	.reg .b32 %temp; 
	mov.b64 	{%temp, %r115}, %fd143;
	}
	mov.b32 	%f233, %r115;
	abs.f32 	%f234, %f233;
	setp.lt.f32 	%p34, %f234, 0f4086232B;
	setp.lt.f64 	%p35, %fd143, 0d0000000000000000;
	add.f64 	%fd160, %fd143, 0d7FF0000000000000;
	selp.f64 	%fd161, 0d0000000000000000, %fd160, %p35;
	setp.geu.f32 	%p36, %f234, 0f40874800;
	shr.u32 	%r116, %r110, 31;
	add.s32 	%r117, %r110, %r116;
	shr.s32 	%r118, %r117, 1;
	shl.b32 	%r119, %r118, 20;
	add.s32 	%r120, %r112, %r119;
	mov.b64 	%fd162, {%r111, %r120};
	sub.s32 	%r121, %r110, %r118;
	shl.b32 	%r122, %r121, 20;
	add.s32 	%r123, %r122, 1072693248;
	mov.b64 	%fd163, {%r95, %r123};
	mul.f64 	%fd164, %fd163, %fd162;
	add.f64 	%fd18, %fd16, 0d3FF0000000000000;
	fma.rn.f64 	%fd165, %fd78, %fd10, %fd16;
	fma.rn.f64 	%fd166, %fd165, 0d3FF71547652B82FE, 0d4338000000000000;
	{
	.reg .b32 %temp; 
	mov.b64 	{%r124, %temp}, %fd166;
	}
	add.rn.f64 	%fd167, %fd166, %fd100;
	fma.rn.f64 	%fd168, %fd167, 0dBFE62E42FEFA39EF, %fd165;
	fma.rn.f64 	%fd169, %fd167, 0dBC7ABC9E3B39803F, %fd168;
	fma.rn.f64 	%fd170, %fd169, 0d3E5ADE1569CE2BDF, 0d3E928AF3FCA213EA;
	fma.rn.f64 	%fd171, %fd170, %fd169, 0d3EC71DEE62401315;
	fma.rn.f64 	%fd172, %fd171, %fd169, 0d3EFA01997C89EB71;
	fma.rn.f64 	%fd173, %fd172, %fd169, 0d3F2A01A014761F65;
	fma.rn.f64 	%fd174, %fd173, %fd169, 0d3F56C16C1852B7AF;
	fma.rn.f64 	%fd175, %fd174, %fd169, 0d3F81111111122322;
	fma.rn.f64 	%fd176, %fd175, %fd169, 0d3FA55555555502A1;
	fma.rn.f64 	%fd177, %fd176, %fd169, 0d3FC5555555555511;
	fma.rn.f64 	%fd178, %fd177, %fd169, 0d3FE000000000000B;
	fma.rn.f64 	%fd179, %fd178, %fd169, 0d3FF0000000000000;
	fma.rn.f64 	%fd180, %fd179, %fd169, 0d3FF0000000000000;
	{
	.reg .b32 %temp; 
	mov.b64 	{%r125, %temp}, %fd180;
	}
	{
	.reg .b32 %temp; 
	mov.b64 	{%temp, %r126}, %fd180;
	}
	shl.b32 	%r127, %r124, 20;
	add.s32 	%r128, %r127, %r126;
	mov.b64 	%fd181, {%r125, %r128};
	{
	.reg .b32 %temp; 
	mov.b64 	{%temp, %r129}, %fd165;
	}
	mov.b32 	%f235, %r129;
	abs.f32 	%f236, %f235;
	setp.lt.f32 	%p37, %f236, 0f4086232B;
	setp.lt.f64 	%p38, %fd165, 0d0000000000000000;
	add.f64 	%fd182, %fd165, 0d7FF0000000000000;
	selp.f64 	%fd183, 0d0000000000000000, %fd182, %p38;
	setp.geu.f32 	%p39, %f236, 0f40874800;
	shr.u32 	%r130, %r124, 31;
	add.s32 	%r131, %r124, %r130;
	shr.s32 	%r132, %r131, 1;
	shl.b32 	%r133, %r132, 20;
	add.s32 	%r134, %r126, %r133;
	mov.b64 	%fd184, {%r125, %r134};
	sub.s32 	%r135, %r124, %r132;
	shl.b32 	%r136, %r135, 20;
	add.s32 	%r137, %r136, 1072693248;
	mov.b64 	%fd185, {%r95, %r137};
	mul.f64 	%fd186, %fd185, %fd184;
	mul.f64 	%fd19, %fd78, %fd15;
	selp.f32 	%f237, %f227, %f225, %p27;
	selp.f32 	%f238, %f227, %f237, %p26;
	selp.f32 	%f239, %f228, %f238, %p25;
	selp.f32 	%f240, 0f3F800000, %f239, %p24;
	cvt.f64.f32 	%fd20, %f240;
	mul.f64 	%fd187, %fd94, %fd20;
	mul.f64 	%fd21, %fd187, 0d400921FB54442D18;
	selp.f64 	%fd188, %fd117, %fd120, %p30;
	selp.f64 	%fd189, %fd115, %fd188, %p28;
	mul.f64 	%fd190, %fd189, %fd20;
	mul.f64 	%fd191, %fd80, %fd190;
	mul.f64 	%fd22, %fd191, %fd3;
	mul.f64 	%fd192, %fd90, %fd20;
	sub.f64 	%fd23, %fd95, %fd192;
	selp.f64 	%fd193, %fd139, %fd142, %p33;
	selp.f64 	%fd194, %fd137, %fd193, %p31;
	selp.f64 	%fd195, %fd161, %fd164, %p36;
	selp.f64 	%fd196, %fd159, %fd195, %p34;
	mul.f64 	%fd197, %fd18, %fd196;
	fma.rn.f64 	%fd24, %fd17, %fd194, %fd197;
	selp.f64 	%fd198, %fd183, %fd186, %p39;
	selp.f64 	%fd199, %fd181, %fd198, %p37;
	neg.f64 	%fd200, %fd199;
	mul.f64 	%fd201, %fd20, %fd200;
	mul.f64 	%fd202, %fd80, %fd201;
	mul.f64 	%fd25, %fd202, %fd3;
	sub.f64 	%fd26, %fd192, %fd95;
	mov.f64 	%fd392, 0d0000000000000000;
	mov.u64 	%rd34, %rd6;
	mov.u64 	%rd35, %rd7;
	mov.u64 	%rd36, %rd8;
	mov.u32 	%r272, %r6;
$L__BB0_4:
	ld.global.f64 	%fd203, [%rd34];
	sub.f64 	%fd204, %fd11, %fd203;
	cvt.rn.f32.f64 	%f1, %fd204;
	abs.f32 	%f2, %f1;
	setp.eq.f32 	%p40, %f1, 0f3F800000;
	mov.f32 	%f499, 0f3F800000;
	@%p40 bra 	$L__BB0_9;
	setp.nan.f32 	%p41, %f2, %f2;
	@%p41 bra 	$L__BB0_8;
	setp.lt.f32 	%p42, %f2, 0f00800000;
	mul.f32 	%f242, %f2, 0f4B800000;
	selp.f32 	%f243, %f242, %f2, %p42;
	mov.b32 	%r138, %f243;
	add.s32 	%r139, %r138, -1060439283;
	and.b32  	%r140, %r139, -8388608;
	sub.s32 	%r141, %r138, %r140;
	mov.b32 	%f244, %r141;
	cvt.rn.f32.s32 	%f245, %r140;
	selp.f32 	%f246, 0fC1C00000, 0f00000000, %p42;
	fma.rn.f32 	%f247, %f245, 0f34000000, %f246;
	add.f32 	%f248, %f244, 0fBF800000;
	add.f32 	%f249, %f244, 0f3F800000;
	rcp.approx.ftz.f32 	%f250, %f249;
	add.f32 	%f251, %f248, %f248;
	mul.f32 	%f252, %f251, %f250;
	mul.f32 	%f253, %f252, %f252;
	neg.f32 	%f254, %f252;
	sub.f32 	%f255, %f248, %f252;
	add.f32 	%f256, %f255, %f255;
	fma.rn.f32 	%f257, %f254, %f248, %f256;
	mul.rn.f32 	%f258, %f250, %f257;
	fma.rn.f32 	%f259, %f253, 0f3A2C32E4, 0f3B52E7DB;
	fma.rn.f32 	%f260, %f259, %f253, 0f3C93BB73;
	fma.rn.f32 	%f261, %f260, %f253, 0f3DF6384F;
	mul.rn.f32 	%f262, %f261, %f253;
	fma.rn.f32 	%f263, %f252, 0f3FB8AA3B, %f247;
	mul.f32 	%f264, %f262, 0f40400000;
	sub.f32 	%f265, %f247, %f263;
	fma.rn.f32 	%f266, %f252, 0f3FB8AA3B, %f265;
	fma.rn.f32 	%f267, %f258, 0f3FB8AA3B, %f266;
	fma.rn.f32 	%f268, %f252, 0f32A55E34, %f267;
	fma.rn.f32 	%f269, %f264, %f258, %f268;
	fma.rn.f32 	%f270, %f262, %f252, %f269;
	add.rn.f32 	%f271, %f263, %f270;
	mov.f32 	%f272, 0f40000000;
	mul.rn.f32 	%f273, %f271, %f272;
	cvt.rni.f32.f32 	%f274, %f273;
	sub.f32 	%f275, %f273, %f274;
	neg.f32 	%f276, %f273;
	fma.rn.f32 	%f277, %f271, 0f40000000, %f276;
	neg.f32 	%f278, %f263;
	add.rn.f32 	%f279, %f271, %f278;
	neg.f32 	%f280, %f279;
	add.rn.f32 	%f281, %f270, %f280;
	fma.rn.f32 	%f282, %f281, 0f40000000, %f277;
	add.f32 	%f283, %f275, %f282;
	setp.gt.f32 	%p43, %f274, 0f00000000;
	selp.b32 	%r142, 0, -2097152000, %p43;
	setp.neu.f32 	%p44, %f1, 0f00000000;
	setp.neu.f32 	%p45, %f2, 0f7F800000;
	setp.lt.f32 	%p46, %f273, 0f00000000;
	selp.f32 	%f284, 0f00000000, 0f7F800000, %p46;
	abs.f32 	%f285, %f273;
	setp.gt.f32 	%p47, %f285, 0f43180000;
	cvt.rzi.s32.f32 	%r143, %f274;
	shl.b32 	%r144, %r143, 23;
	sub.s32 	%r145, %r144, %r142;
	mov.b32 	%f286, %r145;
	add.s32 	%r146, %r142, 2130706432;
	mov.b32 	%f287, %r146;
	fma.rn.f32 	%f288, %f283, 0f391FCB8E, 0f3AAF85ED;
	fma.rn.f32 	%f289, %f288, %f283, 0f3C1D9856;
	fma.rn.f32 	%f290, %f289, %f283, 0f3D6357BB;
	fma.rn.f32 	%f291, %f290, %f283, 0f3E75FDEC;
	fma.rn.f32 	%f292, %f291, %f283, 0f3F317218;
	fma.rn.f32 	%f293, %f292, %f283, 0f3F800000;
	mul.f32 	%f294, %f293, %f287;
	mul.f32 	%f295, %f294, %f286;
	selp.f32 	%f499, %f284, %f295, %p47;
	and.pred  	%p48, %p44, %p45;
	@%p48 bra 	$L__BB0_9;
	add.f32 	%f296, %f1, %f1;
	mov.b32 	%r147, %f296;
	and.b32  	%r148, %r147, 2147483647;
	mov.b32 	%f499, %r148;
	bra.uni 	$L__BB0_9;
$L__BB0_8:
	mov.f32 	%f297, 0f40000000;
	add.rn.f32 	%f499, %f1, %f297;
$L__BB0_9:
	ld.global.f64 	%fd205, [%rd35];
	sub.f64 	%fd206, %fd12, %fd205;
	cvt.rn.f32.f64 	%f7, %fd206;
	abs.f32 	%f8, %f7;
	setp.eq.f32 	%p49, %f7, 0f3F800000;
	mov.f32 	%f500, 0f3F800000;
	@%p49 bra 	$L__BB0_14;
	setp.nan.f32 	%p50, %f8, %f8;
	@%p50 bra 	$L__BB0_13;
	setp.lt.f32 	%p51, %f8, 0f00800000;
	mul.f32 	%f299, %f8, 0f4B800000;
	selp.f32 	%f300, %f299, %f8, %p51;
	mov.b32 	%r149, %f300;
	add.s32 	%r150, %r149, -1060439283;
	and.b32  	%r151, %r150, -8388608;
	sub.s32 	%r152, %r149, %r151;
	mov.b32 	%f301, %r152;
	cvt.rn.f32.s32 	%f302, %r151;
	selp.f32 	%f303, 0fC1C00000, 0f00000000, %p51;
	fma.rn.f32 	%f304, %f302, 0f34000000, %f303;
	add.f32 	%f305, %f301, 0fBF800000;
	add.f32 	%f306, %f301, 0f3F800000;
	rcp.approx.ftz.f32 	%f307, %f306;
	add.f32 	%f308, %f305, %f305;
	mul.f32 	%f309, %f308, %f307;
	mul.f32 	%f310, %f309, %f309;
	neg.f32 	%f311, %f309;
	sub.f32 	%f312, %f305, %f309;
	add.f32 	%f313, %f312, %f312;
	fma.rn.f32 	%f314, %f311, %f305, %f313;
	mul.rn.f32 	%f315, %f307, %f314;
	fma.rn.f32 	%f316, %f310, 0f3A2C32E4, 0f3B52E7DB;
	fma.rn.f32 	%f317, %f316, %f310, 0f3C93BB73;
	fma.rn.f32 	%f318, %f317, %f310, 0f3DF6384F;
	mul.rn.f32 	%f319, %f318, %f310;
	fma.rn.f32 	%f320, %f309, 0f3FB8AA3B, %f304;
	mul.f32 	%f321, %f319, 0f40400000;
	sub.f32 	%f322, %f304, %f320;
	fma.rn.f32 	%f323, %f309, 0f3FB8AA3B, %f322;
	fma.rn.f32 	%f324, %f315, 0f3FB8AA3B, %f323;
	fma.rn.f32 	%f325, %f309, 0f32A55E34, %f324;
	fma.rn.f32 	%f326, %f321, %f315, %f325;
	fma.rn.f32 	%f327, %f319, %f309, %f326;
	add.rn.f32 	%f328, %f320, %f327;
	mov.f32 	%f329, 0f40000000;
	mul.rn.f32 	%f330, %f328, %f329;
	cvt.rni.f32.f32 	%f331, %f330;
	sub.f32 	%f332, %f330, %f331;
	neg.f32 	%f333, %f330;
	fma.rn.f32 	%f334, %f328, 0f40000000, %f333;
	neg.f32 	%f335, %f320;
	add.rn.f32 	%f336, %f328, %f335;
	neg.f32 	%f337, %f336;
	add.rn.f32 	%f338, %f327, %f337;
	fma.rn.f32 	%f339, %f338, 0f40000000, %f334;
	add.f32 	%f340, %f332, %f339;
	setp.gt.f32 	%p52, %f331, 0f00000000;
	selp.b32 	%r153, 0, -2097152000, %p52;
	setp.neu.f32 	%p53, %f7, 0f00000000;
	setp.neu.f32 	%p54, %f8, 0f7F800000;
	setp.lt.f32 	%p55, %f330, 0f00000000;
	selp.f32 	%f341, 0f00000000, 0f7F800000, %p55;
	abs.f32 	%f342, %f330;
	setp.gt.f32 	%p56, %f342, 0f43180000;
	cvt.rzi.s32.f32 	%r154, %f331;
	shl.b32 	%r155, %r154, 23;
	sub.s32 	%r156, %r155, %r153;
	mov.b32 	%f343, %r156;
	add.s32 	%r157, %r153, 2130706432;
	mov.b32 	%f344, %r157;
	fma.rn.f32 	%f345, %f340, 0f391FCB8E, 0f3AAF85ED;
	fma.rn.f32 	%f346, %f345, %f340, 0f3C1D9856;
	fma.rn.f32 	%f347, %f346, %f340, 0f3D6357BB;
	fma.rn.f32 	%f348, %f347, %f340, 0f3E75FDEC;
	fma.rn.f32 	%f349, %f348, %f340, 0f3F317218;
	fma.rn.f32 	%f350, %f349, %f340, 0f3F800000;
	mul.f32 	%f351, %f350, %f344;
	mul.f32 	%f352, %f351, %f343;
	selp.f32 	%f500, %f341, %f352, %p56;
	and.pred  	%p57, %p53, %p54;
	@%p57 bra 	$L__BB0_14;
	add.f32 	%f353, %f7, %f7;
	mov.b32 	%r158, %f353;
	and.b32  	%r159, %r158, 2147483647;
	mov.b32 	%f500, %r159;
	bra.uni 	$L__BB0_14;
$L__BB0_13:
	mov.f32 	%f354, 0f40000000;
	add.rn.f32 	%f500, %f7, %f354;
$L__BB0_14:
	add.f32 	%f13, %f499, %f500;
	ld.global.f64 	%fd207, [%rd36];
	sub.f64 	%fd208, %fd13, %fd207;
	cvt.rn.f32.f64 	%f14, %fd208;
	abs.f32 	%f15, %f14;
	setp.eq.f32 	%p58, %f14, 0f3F800000;
	mov.f32 	%f501, 0f3F800000;
	@%p58 bra 	$L__BB0_19;
	setp.nan.f32 	%p59, %f15, %f15;
	@%p59 bra 	$L__BB0_18;
	setp.lt.f32 	%p60, %f15, 0f00800000;
	mul.f32 	%f356, %f15, 0f4B800000;
	selp.f32 	%f357, %f356, %f15, %p60;
	mov.b32 	%r160, %f357;
	add.s32 	%r161, %r160, -1060439283;
	and.b32  	%r162, %r161, -8388608;
	sub.s32 	%r163, %r160, %r162;
	mov.b32 	%f358, %r163;
	cvt.rn.f32.s32 	%f359, %r162;
	selp.f32 	%f360, 0fC1C00000, 0f00000000, %p60;
	fma.rn.f32 	%f361, %f359, 0f34000000, %f360;
	add.f32 	%f362, %f358, 0fBF800000;
	add.f32 	%f363, %f358, 0f3F800000;
	rcp.approx.ftz.f32 	%f364, %f363;
	add.f32 	%f365, %f362, %f362;
	mul.f32 	%f366, %f365, %f364;
	mul.f32 	%f367, %f366, %f366;
	neg.f32 	%f368, %f366;
	sub.f32 	%f369, %f362, %f366;
	add.f32 	%f370, %f369, %f369;
	fma.rn.f32 	%f371, %f368, %f362, %f370;
	mul.rn.f32 	%f372, %f364, %f371;
	fma.rn.f32 	%f373, %f367, 0f3A2C32E4, 0f3B52E7DB;
	fma.rn.f32 	%f374, %f373, %f367, 0f3C93BB73;
	fma.rn.f32 	%f375, %f374, %f367, 0f3DF6384F;
	mul.rn.f32 	%f376, %f375, %f367;
	fma.rn.f32 	%f377, %f366, 0f3FB8AA3B, %f361;
	mul.f32 	%f378, %f376, 0f40400000;
	sub.f32 	%f379, %f361, %f377;
	fma.rn.f32 	%f380, %f366, 0f3FB8AA3B, %f379;
	fma.rn.f32 	%f381, %f372, 0f3FB8AA3B, %f380;
	fma.rn.f32 	%f382, %f366, 0f32A55E34, %f381;
	fma.rn.f32 	%f383, %f378, %f372, %f382;
	fma.rn.f32 	%f384, %f376, %f366, %f383;
	add.rn.f32 	%f385, %f377, %f384;
	mov.f32 	%f386, 0f40000000;
	mul.rn.f32 	%f387, %f385, %f386;
	cvt.rni.f32.f32 	%f388, %f387;
	sub.f32 	%f389, %f387, %f388;
	neg.f32 	%f390, %f387;
	fma.rn.f32 	%f391, %f385, 0f40000000, %f390;
	neg.f32 	%f392, %f377;
	add.rn.f32 	%f393, %f385, %f392;
	neg.f32 	%f394, %f393;
	add.rn.f32 	%f395, %f384, %f394;
	fma.rn.f32 	%f396, %f395, 0f40000000, %f391;
	add.f32 	%f397, %f389, %f396;
	setp.gt.f32 	%p61, %f388, 0f00000000;
	selp.b32 	%r164, 0, -2097152000, %p61;
	setp.neu.f32 	%p62, %f14, 0f00000000;
	setp.neu.f32 	%p63, %f15, 0f7F800000;
	setp.lt.f32 	%p64, %f387, 0f00000000;
	selp.f32 	%f398, 0f00000000, 0f7F800000, %p64;
	abs.f32 	%f399, %f387;
	setp.gt.f32 	%p65, %f399, 0f43180000;
	cvt.rzi.s32.f32 	%r165, %f388;
	shl.b32 	%r166, %r165, 23;
	sub.s32 	%r167, %r166, %r164;
	mov.b32 	%f400, %r167;
	add.s32 	%r168, %r164, 2130706432;
	mov.b32 	%f401, %r168;
	fma.rn.f32 	%f402, %f397, 0f391FCB8E, 0f3AAF85ED;
	fma.rn.f32 	%f403, %f402, %f397, 0f3C1D9856;
	fma.rn.f32 	%f404, %f403, %f397, 0f3D6357BB;
	fma.rn.f32 	%f405, %f404, %f397, 0f3E75FDEC;
	fma.rn.f32 	%f406, %f405, %f397, 0f3F317218;
	fma.rn.f32 	%f407, %f406, %f397, 0f3F800000;
	mul.f32 	%f408, %f407, %f401;
	mul.f32 	%f409, %f408, %f400;
	selp.f32 	%f501, %f398, %f409, %p65;
	and.pred  	%p66, %p62, %p63;
	@%p66 bra 	$L__BB0_19;
	add.f32 	%f410, %f14, %f14;
	mov.b32 	%r169, %f410;
	and.b32  	%r170, %r169, 2147483647;
	mov.b32 	%f501, %r170;
	bra.uni 	$L__BB0_19;
$L__BB0_18:
	mov.f32 	%f411, 0f40000000;
	add.rn.f32 	%f501, %f14, %f411;
$L__BB0_19:
	add.f32 	%f412, %f13, %f501;
	cvt.f64.f32 	%fd209, %f412;
	sqrt.rn.f64 	%fd28, %fd209;
	mul.f64 	%fd29, %fd28, %fd14;
	fma.rn.f64 	%fd210, %fd29, 0d3FF71547652B82FE, 0d4338000000000000;
	{
	.reg .b32 %temp; 
	mov.b64 	{%r10, %temp}, %fd210;
	}
	mov.f64 	%fd211, 0dC338000000000000;
	add.rn.f64 	%fd212, %fd210, %fd211;
	fma.rn.f64 	%fd213, %fd212, 0dBFE62E42FEFA39EF, %fd29;
	fma.rn.f64 	%fd214, %fd212, 0dBC7ABC9E3B39803F, %fd213;
	fma.rn.f64 	%fd215, %fd214, 0d3E5ADE1569CE2BDF, 0d3E928AF3FCA213EA;
	fma.rn.f64 	%fd216, %fd215, %fd214, 0d3EC71DEE62401315;
	fma.rn.f64 	%fd217, %fd216, %fd214, 0d3EFA01997C89EB71;
	fma.rn.f64 	%fd218, %fd217, %fd214, 0d3F2A01A014761F65;
	fma.rn.f64 	%fd219, %fd218, %fd214, 0d3F56C16C1852B7AF;
	fma.rn.f64 	%fd220, %fd219, %fd214, 0d3F81111111122322;
	fma.rn.f64 	%fd221, %fd220, %fd214, 0d3FA55555555502A1;
	fma.rn.f64 	%fd222, %fd221, %fd214, 0d3FC5555555555511;
	fma.rn.f64 	%fd223, %fd222, %fd214, 0d3FE000000000000B;
	fma.rn.f64 	%fd224, %fd223, %fd214, 0d3FF0000000000000;
	fma.rn.f64 	%fd225, %fd224, %fd214, 0d3FF0000000000000;
	{
	.reg .b32 %temp; 
	mov.b64 	{%r11, %temp}, %fd225;
	}
	{
	.reg .b32 %temp; 
	mov.b64 	{%temp, %r12}, %fd225;
	}
	shl.b32 	%r171, %r10, 20;
	add.s32 	%r172, %r171, %r12;
	mov.b64 	%fd393, {%r11, %r172};
	{
	.reg .b32 %temp; 
	mov.b64 	{%temp, %r173}, %fd29;
	}
	mov.b32 	%f413, %r173;
	abs.f32 	%f20, %f413;
	setp.lt.f32 	%p67, %f20, 0f4086232B;
	@%p67 bra 	$L__BB0_22;
	setp.lt.f64 	%p68, %fd29, 0d0000000000000000;
	add.f64 	%fd226, %fd29, 0d7FF0000000000000;
	selp.f64 	%fd393, 0d0000000000000000, %fd226, %p68;
	setp.geu.f32 	%p69, %f20, 0f40874800;
	@%p69 bra 	$L__BB0_22;
	shr.u32 	%r174, %r10, 31;
	add.s32 	%r175, %r10, %r174;
	shr.s32 	%r176, %r175, 1;
	shl.b32 	%r177, %r176, 20;
	add.s32 	%r178, %r12, %r177;
	mov.b64 	%fd227, {%r11, %r178};
	sub.s32 	%r179, %r10, %r176;
	shl.b32 	%r180, %r179, 20;
	add.s32 	%r181, %r180, 1072693248;
	mov.b32 	%r182, 0;
	mov.b64 	%fd228, {%r182, %r181};
	mul.f64 	%fd393, %fd228, %fd227;
$L__BB0_22:
	mul.f64 	%fd229, %fd393, %fd20;
	mul.f64 	%fd230, %fd80, %fd229;
	mul.f64 	%fd231, %fd28, %fd21;
	mul.f64 	%fd232, %fd8, %fd28;
	mul.f64 	%fd233, %fd9, %fd232;
	sub.f64 	%fd234, %fd231, %fd233;
	div.rn.f64 	%fd34, %fd230, %fd234;
	add.f64 	%fd235, %fd78, %fd28;
	sub.f64 	%fd236, %fd7, %fd28;
	mul.f64 	%fd237, %fd15, %fd236;
	mul.f64 	%fd35, %fd10, %fd235;
	sub.f64 	%fd36, %fd237, %fd35;
	fma.rn.f64 	%fd238, %fd36, 0d3FF71547652B82FE, 0d4338000000000000;
	{
	.reg .b32 %temp; 
	mov.b64 	{%r13, %temp}, %fd238;
	}
	mov.f64 	%fd239, 0dC338000000000000;
	add.rn.f64 	%fd240, %fd238, %fd239;
	fma.rn.f64 	%fd241, %fd240, 0dBFE62E42FEFA39EF, %fd36;
	fma.rn.f64 	%fd242, %fd240, 0dBC7ABC9E3B39803F, %fd241;
	fma.rn.f64 	%fd243, %fd242, 0d3E5ADE1569CE2BDF, 0d3E928AF3FCA213EA;
	fma.rn.f64 	%fd244, %fd243, %fd242, 0d3EC71DEE62401315;
	fma.rn.f64 	%fd245, %fd244, %fd242, 0d3EFA01997C89EB71;
	fma.rn.f64 	%fd246, %fd245, %fd242, 0d3F2A01A014761F65;
	fma.rn.f64 	%fd247, %fd246, %fd242, 0d3F56C16C1852B7AF;
	fma.rn.f64 	%fd248, %fd247, %fd242, 0d3F81111111122322;
	fma.rn.f64 	%fd249, %fd248, %fd242, 0d3FA55555555502A1;
	fma.rn.f64 	%fd250, %fd249, %fd242, 0d3FC5555555555511;
	fma.rn.f64 	%fd251, %fd250, %fd242, 0d3FE000000000000B;
	fma.rn.f64 	%fd252, %fd251, %fd242, 0d3FF0000000000000;
	fma.rn.f64 	%fd253, %fd252, %fd242, 0d3FF0000000000000;
	{
	.reg .b32 %temp; 
	mov.b64 	{%r14, %temp}, %fd253;
	}
	{
	.reg .b32 %temp; 
	mov.b64 	{%temp, %r15}, %fd253;
	}
	shl.b32 	%r183, %r13, 20;
	add.s32 	%r184, %r183, %r15;
	mov.b64 	%fd394, {%r14, %r184};
	{
	.reg .b32 %temp; 
	mov.b64 	{%temp, %r185}, %fd36;
	}
	mov.b32 	%f414, %r185;
	abs.f32 	%f21, %f414;
	setp.lt.f32 	%p70, %f21, 0f4086232B;
	@%p70 bra 	$L__BB0_25;
	setp.lt.f64 	%p71, %fd36, 0d0000000000000000;
	add.f64 	%fd254, %fd36, 0d7FF0000000000000;
	selp.f64 	%fd394, 0d0000000000000000, %fd254, %p71;
	setp.geu.f32 	%p72, %f21, 0f40874800;
	@%p72 bra 	$L__BB0_25;
	shr.u32 	%r186, %r13, 31;
	add.s32 	%r187, %r13, %r186;
	shr.s32 	%r188, %r187, 1;
	shl.b32 	%r189, %r188, 20;
	add.s32 	%r190, %r15, %r189;
	mov.b64 	%fd255, {%r14, %r190};
	sub.s32 	%r191, %r13, %r188;
	shl.b32 	%r192, %r191, 20;
	add.s32 	%r193, %r192, 1072693248;
	mov.b32 	%r194, 0;
	mov.b64 	%fd256, {%r194, %r193};
	mul.f64 	%fd394, %fd256, %fd255;
$L__BB0_25:
	mul.f64 	%fd41, %fd10, %fd28;
	add.f64 	%fd42, %fd41, 0d3FF0000000000000;
	add.f64 	%fd43, %fd16, %fd41;
	fma.rn.f64 	%fd257, %fd43, 0d3FF71547652B82FE, 0d4338000000000000;
	{
	.reg .b32 %temp; 
	mov.b64 	{%r16, %temp}, %fd257;
	}
	mov.f64 	%fd258, 0dC338000000000000;
	add.rn.f64 	%fd259, %fd257, %fd258;
	fma.rn.f64 	%fd260, %fd259, 0dBFE62E42FEFA39EF, %fd43;
	fma.rn.f64 	%fd261, %fd259, 0dBC7ABC9E3B39803F, %fd260;
	fma.rn.f64 	%fd262, %fd261, 0d3E5ADE1569CE2BDF, 0d3E928AF3FCA213EA;
	fma.rn.f64 	%fd263, %fd262, %fd261, 0d3EC71DEE62401315;
	fma.rn.f64 	%fd264, %fd263, %fd261, 0d3EFA01997C89EB71;
	fma.rn.f64 	%fd265, %fd264, %fd261, 0d3F2A01A014761F65;
	fma.rn.f64 	%fd266, %fd265, %fd261, 0d3F56C16C1852B7AF;
	fma.rn.f64 	%fd267, %fd266, %fd261, 0d3F81111111122322;
	fma.rn.f64 	%fd268, %fd267, %fd261, 0d3FA55555555502A1;
	fma.rn.f64 	%fd269, %fd268, %fd261, 0d3FC5555555555511;
	fma.rn.f64 	%fd270, %fd269, %fd261, 0d3FE000000000000B;
	fma.rn.f64 	%fd271, %fd270, %fd261, 0d3FF0000000000000;
	fma.rn.f64 	%fd272, %fd271, %fd261, 0d3FF0000000000000;
	{
	.reg .b32 %temp; 
	mov.b64 	{%r17, %temp}, %fd272;
	}
	{
	.reg .b32 %temp; 
	mov.b64 	{%temp, %r18}, %fd272;
	}
	shl.b32 	%r195, %r16, 20;
	add.s32 	%r196, %r195, %r18;
	mov.b64 	%fd395, {%r17, %r196};
	{
	.reg .b32 %temp; 
	mov.b64 	{%temp, %r197}, %fd43;
	}
	mov.b32 	%f415, %r197;
	abs.f32 	%f22, %f415;
	setp.lt.f32 	%p73, %f22, 0f4086232B;
	@%p73 bra 	$L__BB0_28;
	setp.lt.f64 	%p74, %fd43, 0d0000000000000000;
	add.f64 	%fd273, %fd43, 0d7FF0000000000000;
	selp.f64 	%fd395, 0d0000000000000000, %fd273, %p74;
	setp.geu.f32 	%p75, %f22, 0f40874800;
	@%p75 bra 	$L__BB0_28;
	shr.u32 	%r198, %r16, 31;
	add.s32 	%r199, %r16, %r198;
	shr.s32 	%r200, %r199, 1;
	shl.b32 	%r201, %r200, 20;
	add.s32 	%r202, %r18, %r201;
	mov.b64 	%fd274, {%r17, %r202};
	sub.s32 	%r203, %r16, %r200;
	shl.b32 	%r204, %r203, 20;
	add.s32 	%r205, %r204, 1072693248;
	mov.b32 	%r206, 0;
	mov.b64 	%fd275, {%r206, %r205};
	mul.f64 	%fd395, %fd275, %fd274;
$L__BB0_28:
	mul.f64 	%fd48, %fd395, %fd20;
	cvt.rn.f32.f64 	%f23, %fd28;
	abs.f32 	%f24, %f23;
	setp.lt.f32 	%p76, %f24, 0f00800000;
	mul.f32 	%f417, %f24, 0f4B800000;
	selp.f32 	%f418, %f417, %f24, %p76;
	selp.f32 	%f419, 0fC1C00000, 0f00000000, %p76;
	mov.b32 	%r207, %f418;
	add.s32 	%r208, %r207, -1060439283;
	and.b32  	%r209, %r208, -8388608;
	sub.s32 	%r210, %r207, %r209;
	mov.b32 	%f420, %r210;
	cvt.rn.f32.s32 	%f421, %r209;
	fma.rn.f32 	%f422, %f421, 0f34000000, %f419;
	add.f32 	%f423, %f420, 0fBF800000;
	add.f32 	%f424, %f420, 0f3F800000;
	rcp.approx.ftz.f32 	%f425, %f424;
	add.f32 	%f426, %f423, %f423;
	mul.f32 	%f427, %f426, %f425;
	mul.f32 	%f428, %f427, %f427;
	sub.f32 	%f429, %f423, %f427;
	add.f32 	%f430, %f429, %f429;
	neg.f32 	%f431, %f427;
	fma.rn.f32 	%f432, %f431, %f423, %f430;
	mul.rn.f32 	%f433, %f425, %f432;
	fma.rn.f32 	%f434, %f428, 0f3A2C32E4, 0f3B52E7DB;
	fma.rn.f32 	%f435, %f434, %f428, 0f3C93BB73;
	fma.rn.f32 	%f436, %f435, %f428, 0f3DF6384F;
	mul.rn.f32 	%f437, %f436, %f428;
	fma.rn.f32 	%f438, %f427, 0f3FB8AA3B, %f422;
	sub.f32 	%f439, %f422, %f438;
	fma.rn.f32 	%f440, %f427, 0f3FB8AA3B, %f439;
	fma.rn.f32 	%f441, %f433, 0f3FB8AA3B, %f440;
	fma.rn.f32 	%f442, %f427, 0f32A55E34, %f441;
	mul.f32 	%f443, %f437, 0f40400000;
	fma.rn.f32 	%f444, %f443, %f433, %f442;
	fma.rn.f32 	%f445, %f437, %f427, %f444;
	add.rn.f32 	%f25, %f438, %f445;
	neg.f32 	%f446, %f438;
	add.rn.f32 	%f447, %f25, %f446;
	neg.f32 	%f448, %f447;
	add.rn.f32 	%f26, %f445, %f448;
	setp.eq.f32 	%p77, %f23, 0f3F800000;
	mov.f32 	%f502, 0f3F800000;
	@%p77 bra 	$L__BB0_33;
	setp.nan.f32 	%p78, %f24, %f24;
	@%p78 bra 	$L__BB0_32;
	mov.f32 	%f449, 0f40000000;
	mul.rn.f32 	%f450, %f25, %f449;
	cvt.rni.f32.f32 	%f451, %f450;
	sub.f32 	%f452, %f450, %f451;
	neg.f32 	%f453, %f450;
	fma.rn.f32 	%f454, %f25, 0f40000000, %f453;
	fma.rn.f32 	%f455, %f26, 0f40000000, %f454;
	add.f32 	%f456, %f452, %f455;
	setp.gt.f32 	%p79, %f451, 0f00000000;
	selp.b32 	%r211, 0, -2097152000, %p79;
	setp.neu.f32 	%p80, %f23, 0f00000000;
	setp.neu.f32 	%p81, %f24, 0f7F800000;
	setp.lt.f32 	%p82, %f450, 0f00000000;
	selp.f32 	%f457, 0f00000000, 0f7F800000, %p82;
	abs.f32 	%f458, %f450;
	setp.gt.f32 	%p83, %f458, 0f43180000;
	cvt.rzi.s32.f32 	%r212, %f451;
	shl.b32 	%r213, %r212, 23;
	sub.s32 	%r214, %r213, %r211;
	mov.b32 	%f459, %r214;
	add.s32 	%r215, %r211, 2130706432;
	mov.b32 	%f460, %r215;
	fma.rn.f32 	%f461, %f456, 0f391FCB8E, 0f3AAF85ED;
	fma.rn.f32 	%f462, %f461, %f456, 0f3C1D9856;
	fma.rn.f32 	%f463, %f462, %f456, 0f3D6357BB;
	fma.rn.f32 	%f464, %f463, %f456, 0f3E75FDEC;
	fma.rn.f32 	%f465, %f464, %f456, 0f3F317218;
	fma.rn.f32 	%f466, %f465, %f456, 0f3F800000;
	mul.f32 	%f467, %f466, %f460;
	mul.f32 	%f468, %f467, %f459;
	selp.f32 	%f502, %f457, %f468, %p83;
	and.pred  	%p84, %p80, %p81;
	@%p84 bra 	$L__BB0_33;
	add.f32 	%f469, %f23, %f23;
	mov.b32 	%r216, %f469;
	and.b32  	%r217, %r216, 2147483647;
	mov.b32 	%f502, %r217;
	bra.uni 	$L__BB0_33;
$L__BB0_32:
	mov.f32 	%f470, 0f40000000;
	add.rn.f32 	%f502, %f23, %f470;
$L__BB0_33:
	cvt.f64.f32 	%fd49, %f502;
	mul.f64 	%fd276, %fd80, %fd48;
	mul.f64 	%fd277, %fd276, %fd49;
	mul.f64 	%fd50, %fd17, %fd277;
	add.f64 	%fd51, %fd16, %fd35;
	fma.rn.f64 	%fd278, %fd51, 0d3FF71547652B82FE, 0d4338000000000000;
	{
	.reg .b32 %temp; 
	mov.b64 	{%r19, %temp}, %fd278;
	}
	mov.f64 	%fd279, 0dC338000000000000;
	add.rn.f64 	%fd280, %fd278, %fd279;
	fma.rn.f64 	%fd281, %fd280, 0dBFE62E42FEFA39EF, %fd51;
	fma.rn.f64 	%fd282, %fd280, 0dBC7ABC9E3B39803F, %fd281;
	fma.rn.f64 	%fd283, %fd282, 0d3E5ADE1569CE2BDF, 0d3E928AF3FCA213EA;
	fma.rn.f64 	%fd284, %fd283, %fd282, 0d3EC71DEE62401315;
	fma.rn.f64 	%fd285, %fd284, %fd282, 0d3EFA01997C89EB71;
	fma.rn.f64 	%fd286, %fd285, %fd282, 0d3F2A01A014761F65;
	fma.rn.f64 	%fd287, %fd286, %fd282, 0d3F56C16C1852B7AF;
	fma.rn.f64 	%fd288, %fd287, %fd282, 0d3F81111111122322;
	fma.rn.f64 	%fd289, %fd288, %fd282, 0d3FA55555555502A1;
	fma.rn.f64 	%fd290, %fd289, %fd282, 0d3FC5555555555511;
	fma.rn.f64 	%fd291, %fd290, %fd282, 0d3FE000000000000B;
	fma.rn.f64 	%fd292, %fd291, %fd282, 0d3FF0000000000000;
	fma.rn.f64 	%fd293, %fd292, %fd282, 0d3FF0000000000000;
	{
	.reg .b32 %temp; 
	mov.b64 	{%r20, %temp}, %fd293;
	}
	{
	.reg .b32 %temp; 
	mov.b64 	{%temp, %r21}, %fd293;
	}
	shl.b32 	%r218, %r19, 20;
	add.s32 	%r219, %r218, %r21;
	mov.b64 	%fd396, {%r20, %r219};
	{
	.reg .b32 %temp; 
	mov.b64 	{%temp, %r220}, %fd51;
	}
	mov.b32 	%f471, %r220;
	abs.f32 	%f31, %f471;
	setp.lt.f32 	%p85, %f31, 0f4086232B;
	@%p85 bra 	$L__BB0_36;
	setp.lt.f64 	%p86, %fd51, 0d0000000000000000;
	add.f64 	%fd294, %fd51, 0d7FF0000000000000;
	selp.f64 	%fd396, 0d0000000000000000, %fd294, %p86;
	setp.geu.f32 	%p87, %f31, 0f40874800;
	@%p87 bra 	$L__BB0_36;
	shr.u32 	%r221, %r19, 31;
	add.s32 	%r222, %r19, %r221;
	shr.s32 	%r223, %r222, 1;
	shl.b32 	%r224, %r223, 20;
	add.s32 	%r225, %r21, %r224;
	mov.b64 	%fd295, {%r20, %r225};
	sub.s32 	%r226, %r19, %r223;
	shl.b32 	%r227, %r226, 20;
	add.s32 	%r228, %r227, 1072693248;
	mov.b32 	%r229, 0;
	mov.b64 	%fd296, {%r229, %r228};
	mul.f64 	%fd396, %fd296, %fd295;
$L__BB0_36:
	mul.f64 	%fd297, %fd396, 0d4010000000000000;
	mul.f64 	%fd298, %fd297, 0d400921FB54442D18;
	mul.f64 	%fd299, %fd78, %fd298;
	mul.f64 	%fd300, %fd299, %fd49;
	mul.f64 	%fd301, %fd1, %fd300;
	mul.f64 	%fd302, %fd23, %fd301;
	mul.f64 	%fd303, %fd42, %fd22;
	sub.f64 	%fd304, %fd303, %fd50;
	fma.rn.f64 	%fd305, %fd17, %fd302, %fd304;
	mul.f64 	%fd56, %fd394, %fd305;
	mov.f32 	%f473, 0f40400000;
	mul.rn.f32 	%f474, %f25, %f473;
	neg.f32 	%f475, %f474;
	fma.rn.f32 	%f476, %f25, 0f40400000, %f475;
	fma.rn.f32 	%f477, %f26, 0f40400000, %f476;
	cvt.rni.f32.f32 	%f478, %f474;
	sub.f32 	%f479, %f474, %f478;
	add.f32 	%f480, %f479, %f477;
	fma.rn.f32 	%f481, %f480, 0f391FCB8E, 0f3AAF85ED;
	fma.rn.f32 	%f482, %f481, %f480, 0f3C1D9856;
	fma.rn.f32 	%f483, %f482, %f480, 0f3D6357BB;
	fma.rn.f32 	%f484, %f483, %f480, 0f3E75FDEC;
	fma.rn.f32 	%f485, %f484, %f480, 0f3F317218;
	fma.rn.f32 	%f486, %f485, %f480, 0f3F800000;
	cvt.rzi.s32.f32 	%r230, %f478;
	setp.gt.f32 	%p89, %f478, 0f00000000;
	selp.b32 	%r231, 0, -2097152000, %p89;
	add.s32 	%r232, %r231, 2130706432;
	mov.b32 	%f487, %r232;
	mul.f32 	%f488, %f486, %f487;
	shl.b32 	%r233, %r230, 23;
	sub.s32 	%r234, %r233, %r231;
	mov.b32 	%f489, %r234;
	mul.f32 	%f490, %f488, %f489;
	abs.f32 	%f491, %f474;
	setp.gt.f32 	%p90, %f491, 0f43180000;
	setp.lt.f32 	%p91, %f474, 0f00000000;
	selp.f32 	%f492, 0f00000000, 0f7F800000, %p91;
	selp.f32 	%f32, %f492, %f490, %p90;
	mov.f32 	%f503, 0f3F800000;
	@%p77 bra 	$L__BB0_40;
	setp.nan.f32 	%p92, %f24, %f24;
	@%p92 bra 	$L__BB0_39;
	setp.eq.f32 	%p93, %f23, 0f00000000;
	setp.eq.f32 	%p94, %f24, 0f7F800000;
	add.f32 	%f493, %f23, %f23;
	selp.f32 	%f494, %f493, %f32, %p94;
	selp.f32 	%f503, %f493, %f494, %p93;
	bra.uni 	$L__BB0_40;
$L__BB0_39:
	mov.f32 	%f495, 0f40400000;
	add.rn.f32 	%f503, %f23, %f495;
$L__BB0_40:
	cvt.f64.f32 	%fd57, %f503;
	mul.f64 	%fd306, %fd57, 0d402921FB54442D18;
	mul.f64 	%fd307, %fd23, %fd306;
	mul.f64 	%fd308, %fd307, %fd24;
	div.rn.f64 	%fd309, %fd56, %fd308;
	sub.f64 	%fd310, %fd82, %fd34;
	add.f64 	%fd58, %fd310, %fd309;
	add.f64 	%fd311, %fd2, %fd28;
	mul.f64 	%fd312, %fd15, %fd311;
	sub.f64 	%fd59, %fd312, %fd35;
	fma.rn.f64 	%fd313, %fd59, 0d3FF71547652B82FE, 0d4338000000000000;
	{
	.reg .b32 %temp; 
	mov.b64 	{%r22, %temp}, %fd313;
	}
	mov.f64 	%fd314, 0dC338000000000000;
	add.rn.f64 	%fd315, %fd313, %fd314;
	fma.rn.f64 	%fd316, %fd315, 0dBFE62E42FEFA39EF, %fd59;
	fma.rn.f64 	%fd317, %fd315, 0dBC7ABC9E3B39803F, %fd316;
	fma.rn.f64 	%fd318, %fd317, 0d3E5ADE1569CE2BDF, 0d3E928AF3FCA213EA;
	fma.rn.f64 	%fd319, %fd318, %fd317, 0d3EC71DEE62401315;
	fma.rn.f64 	%fd320, %fd319, %fd317, 0d3EFA01997C89EB71;
	fma.rn.f64 	%fd321, %fd320, %fd317, 0d3F2A01A014761F65;
	fma.rn.f64 	%fd322, %fd321, %fd317, 0d3F56C16C1852B7AF;
	fma.rn.f64 	%fd323, %fd322, %fd317, 0d3F81111111122322;
	fma.rn.f64 	%fd324, %fd323, %fd317, 0d3FA55555555502A1;
	fma.rn.f64 	%fd325, %fd324, %fd317, 0d3FC5555555555511;
	fma.rn.f64 	%fd326, %fd325, %fd317, 0d3FE000000000000B;
	fma.rn.f64 	%fd327, %fd326, %fd317, 0d3FF0000000000000;
	fma.rn.f64 	%fd328, %fd327, %fd317, 0d3FF0000000000000;
	{
	.reg .b32 %temp; 
	mov.b64 	{%r23, %temp}, %fd328;
	}
	{
	.reg .b32 %temp; 
	mov.b64 	{%temp, %r24}, %fd328;
	}
	shl.b32 	%r235, %r22, 20;
	add.s32 	%r236, %r235, %r24;
	mov.b64 	%fd397, {%r23, %r236};
	{
	.reg .b32 %temp; 
	mov.b64 	{%temp, %r237}, %fd59;
	}
	mov.b32 	%f496, %r237;
	abs.f32 	%f36, %f496;
	setp.lt.f32 	%p95, %f36, 0f4086232B;
	@%p95 bra 	$L__BB0_43;
	setp.lt.f64 	%p96, %fd59, 0d0000000000000000;
	add.f64 	%fd329, %fd59, 0d7FF0000000000000;
	selp.f64 	%fd397, 0d0000000000000000, %fd329, %p96;
	setp.geu.f32 	%p97, %f36, 0f40874800;
	@%p97 bra 	$L__BB0_43;
	shr.u32 	%r238, %r22, 31;
	add.s32 	%r239, %r22, %r238;
	shr.s32 	%r240, %r239, 1;
	shl.b32 	%r241, %r240, 20;
	add.s32 	%r242, %r24, %r241;
	mov.b64 	%fd330, {%r23, %r242};
	sub.s32 	%r243, %r22, %r240;
	shl.b32 	%r244, %r243, 20;
	add.s32 	%r245, %r244, 1072693248;
	mov.b32 	%r246, 0;
	mov.b64 	%fd331, {%r246, %r245};
	mul.f64 	%fd397, %fd331, %fd330;
$L__BB0_43:
	add.f64 	%fd64, %fd19, %fd41;
	fma.rn.f64 	%fd332, %fd64, 0d3FF71547652B82FE, 0d4338000000000000;
	{
	.reg .b32 %temp; 
	mov.b64 	{%r25, %temp}, %fd332;
	}
	mov.f64 	%fd333, 0dC338000000000000;
	add.rn.f64 	%fd334, %fd332, %fd333;
	fma.rn.f64 	%fd335, %fd334, 0dBFE62E42FEFA39EF, %fd64;
	fma.rn.f64 	%fd336, %fd334, 0dBC7ABC9E3B39803F, %fd335;
	fma.rn.f64 	%fd337, %fd336, 0d3E5ADE1569CE2BDF, 0d3E928AF3FCA213EA;
	fma.rn.f64 	%fd338, %fd337, %fd336, 0d3EC71DEE62401315;
	fma.rn.f64 	%fd339, %fd338, %fd336, 0d3EFA01997C89EB71;
	fma.rn.f64 	%fd340, %fd339, %fd336, 0d3F2A01A014761F65;
	fma.rn.f64 	%fd341, %fd340, %fd336, 0d3F56C16C1852B7AF;
	fma.rn.f64 	%fd342, %fd341, %fd336, 0d3F81111111122322;
	fma.rn.f64 	%fd343, %fd342, %fd336, 0d3FA55555555502A1;
	fma.rn.f64 	%fd344, %fd343, %fd336, 0d3FC5555555555511;
	fma.rn.f64 	%fd345, %fd344, %fd336, 0d3FE000000000000B;
	fma.rn.f64 	%fd346, %fd345, %fd336, 0d3FF0000000000000;
	fma.rn.f64 	%fd347, %fd346, %fd336, 0d3FF0000000000000;
	{
	.reg .b32 %temp; 
	mov.b64 	{%r26, %temp}, %fd347;
	}
	{
	.reg .b32 %temp; 
	mov.b64 	{%temp, %r27}, %fd347;
	}
	shl.b32 	%r247, %r25, 20;
	add.s32 	%r248, %r247, %r27;
	mov.b64 	%fd398, {%r26, %r248};
	{
	.reg .b32 %temp; 
	mov.b64 	{%temp, %r249}, %fd64;
	}
	mov.b32 	%f497, %r249;
	abs.f32 	%f37, %f497;
	setp.lt.f32 	%p98, %f37, 0f4086232B;
	@%p98 bra 	$L__BB0_46;
	setp.lt.f64 	%p99, %fd64, 0d0000000000000000;
	add.f64 	%fd348, %fd64, 0d7FF0000000000000;
	selp.f64 	%fd398, 0d0000000000000000, %fd348, %p99;
	setp.geu.f32 	%p100, %f37, 0f40874800;
	@%p100 bra 	$L__BB0_46;
	shr.u32 	%r250, %r25, 31;
	add.s32 	%r251, %r25, %r250;
	shr.s32 	%r252, %r251, 1;
	shl.b32 	%r253, %r252, 20;
	add.s32 	%r254, %r27, %r253;
	mov.b64 	%fd349, {%r26, %r254};
	sub.s32 	%r255, %r25, %r252;
	shl.b32 	%r256, %r255, 20;
	add.s32 	%r257, %r256, 1072693248;
	mov.b32 	%r258, 0;
	mov.b64 	%fd350, {%r258, %r257};
	mul.f64 	%fd398, %fd350, %fd349;
$L__BB0_46:
	mul.f64 	%fd351, %fd398, %fd20;
	mul.f64 	%fd352, %fd80, %fd351;
	mul.f64 	%fd353, %fd352, %fd49;
	mul.f64 	%fd354, %fd18, %fd353;
	mul.f64 	%fd355, %fd42, %fd25;
	sub.f64 	%fd69, %fd355, %fd354;
	add.f64 	%fd70, %fd19, %fd35;
	fma.rn.f64 	%fd356, %fd70, 0d3FF71547652B82FE, 0d4338000000000000;
	{
	.reg .b32 %temp; 
	mov.b64 	{%r28, %temp}, %fd356;
	}
	mov.f64 	%fd357, 0dC338000000000000;
	add.rn.f64 	%fd358, %fd356, %fd357;
	fma.rn.f64 	%fd359, %fd358, 0dBFE62E42FEFA39EF, %fd70;
	fma.rn.f64 	%fd360, %fd358, 0dBC7ABC9E3B39803F, %fd359;
	fma.rn.f64 	%fd361, %fd360, 0d3E5ADE1569CE2BDF, 0d3E928AF3FCA213EA;
	fma.rn.f64 	%fd362, %fd361, %fd360, 0d3EC71DEE62401315;
	fma.rn.f64 	%fd363, %fd362, %fd360, 0d3EFA01997C89EB71;
	fma.rn.f64 	%fd364, %fd363, %fd360, 0d3F2A01A014761F65;
	fma.rn.f64 	%fd365, %fd364, %fd360, 0d3F56C16C1852B7AF;
	fma.rn.f64 	%fd366, %fd365, %fd360, 0d3F81111111122322;
	fma.rn.f64 	%fd367, %fd366, %fd360, 0d3FA55555555502A1;
	fma.rn.f64 	%fd368, %fd367, %fd360, 0d3FC5555555555511;
	fma.rn.f64 	%fd369, %fd368, %fd360, 0d3FE000000000000B;
	fma.rn.f64 	%fd370, %fd369, %fd360, 0d3FF0000000000000;
	fma.rn.f64 	%fd371, %fd370, %fd360, 0d3FF0000000000000;
	{
	.reg .b32 %temp; 
	mov.b64 	{%r29, %temp}, %fd371;
	}
	{
	.reg .b32 %temp; 
	mov.b64 	{%temp, %r30}, %fd371;
	}
	shl.b32 	%r259, %r28, 20;
	add.s32 	%r260, %r259, %r30;
	mov.b64 	%fd399, {%r29, %r260};
	{
	.reg .b32 %temp; 
	mov.b64 	{%temp, %r261}, %fd70;
	}
	mov.b32 	%f498, %r261;
	abs.f32 	%f38, %f498;
	setp.lt.f32 	%p101, %f38, 0f4086232B;
	@%p101 bra 	$L__BB0_49;
	setp.lt.f64 	%p102, %fd70, 0d0000000000000000;
	add.f64 	%fd372, %fd70, 0d7FF0000000000000;
	selp.f64 	%fd399, 0d0000000000000000, %fd372, %p102;
	setp.geu.f32 	%p103, %f38, 0f40874800;
	@%p103 bra 	$L__BB0_49;
	shr.u32 	%r262, %r28, 31;
	add.s32 	%r263, %r28, %r262;
	shr.s32 	%r264, %r263, 1;
	shl.b32 	%r265, %r264, 20;
	add.s32 	%r266, %r30, %r265;
	mov.b64 	%fd373, {%r29, %r266};
	sub.s32 	%r267, %r28, %r264;
	shl.b32 	%r268, %r267, 20;
	add.s32 	%r269, %r268, 1072693248;
	mov.b32 	%r270, 0;
	mov.b64 	%fd374, {%r270, %r269};
	mul.f64 	%fd399, %fd374, %fd373;
$L__BB0_49:
	setp.eq.s32 	%p104, %r8, 0;
	mul.f64 	%fd376, %fd399, 0d4010000000000000;
	mul.f64 	%fd377, %fd376, 0dC00921FB54442D18;
	mul.f64 	%fd378, %fd78, %fd377;
	mul.f64 	%fd379, %fd378, %fd49;
	mul.f64 	%fd380, %fd1, %fd379;
	mul.f64 	%fd381, %fd26, %fd380;
	fma.rn.f64 	%fd382, %fd18, %fd381, %fd69;
	mul.f64 	%fd383, %fd397, %fd382;
	mul.f64 	%fd384, %fd4, %fd57;
	mul.f64 	%fd385, %fd23, %fd384;
	mul.f64 	%fd386, %fd24, %fd385;
	div.rn.f64 	%fd387, %fd383, %fd386;
	add.f64 	%fd388, %fd58, %fd387;
	setp.le.f64 	%p105, %fd28, %fd78;
	selp.f64 	%fd75, %fd81, %fd388, %p105;
	mov.f64 	%fd400, 0d0000000000000000;
	@%p104 bra 	$L__BB0_51;
	div.rn.f64 	%fd389, %fd75, %fd5;
	add.f64 	%fd400, %fd392, %fd389;
$L__BB0_51:
	add.s32 	%r272, %r272, 1;
	setp.ne.s32 	%p106, %r272, 0;
	add.s64 	%rd36, %rd36, 8;
	add.s64 	%rd35, %rd35, 8;
	add.s64 	%rd34, %rd34, 8;
	mov.f64 	%fd392, %fd400;
	@%p106 bra 	$L__BB0_4;
	mul.wide.s32 	%rd32, %r271, 8;
	add.s64 	%rd33, %rd1, %rd32;
	st.global.f64 	[%rd33], %fd400;
	add.s32 	%r271, %r271, %r5;
	setp.lt.s32 	%p107, %r271, %r4;
	@%p107 bra 	$L__BB0_3;
	bra.uni 	$L__BB0_54;
$L__BB0_53:
	mul.wide.s32 	%rd23, %r271, 8;
	add.s64 	%rd24, %rd1, %rd23;
	mov.b64 	%rd25, 0;
	st.global.u64 	[%rd24], %rd25;
	add.s32 	%r271, %r271, %r5;
	setp.lt.s32 	%p3, %r271, %r4;
	@%p3 bra 	$L__BB0_53;
$L__BB0_54:
	ret;

}


// ===== COMPILED SASS (sm_100) =====

	.target	sm_100

	.elftype	@"ET_EXEC"


//--------------------- .note.nv.tkinfo           --------------------------
	.section	.note.nv.tkinfo,"",@"SHT_NOTE"
	.sectionflags	@"SHF_NOTE_NV_TKINFO"
	.tkinfo
        /*0018*/ 	.word	0x00000002
        /*0030*/ 	.string	""
        /*0030*/ 	.string	"ptxas"
        /*0030*/ 	.string	"Cuda compilation tools, release 13.0, V13.0.88"
        /*0030*/ 	.string	"Build cuda_13.0.r13.0/compiler.36424714_0"
        /*0030*/ 	.string	"-arch sm_100 -m 64 "



//--------------------- .note.nv.cuinfo           --------------------------
	.section	.note.nv.cuinfo,"",@"SHT_NOTE"
	.sectionflags	@"SHF_NOTE_NV_CUINFO"
        /*0018*/ 	.short	0x0002
        /*001a*/ 	.short	0x0064
        /*001c*/ 	.short	0x0082
	.zero		2


//--------------------- .nv.info                  --------------------------
	.section	.nv.info,"",@"SHT_CUDA_INFO"
	.align	4


	//----- nvinfo : EIATTR_REGCOUNT
	.align		4
        /*0000*/ 	.byte	0x04, 0x2f
        /*0002*/ 	.short	(.L_1 - .L_0)
	.align		4
.L_0:
        /*0004*/ 	.word	index@(_Z22steadyStatePennesLaseriPKiPKdS2_S2_ddidS2_S2_S2_ddddddiiiPd)
        /*0008*/ 	.word	0x00000077


	//----- nvinfo : EIATTR_FRAME_SIZE
	.align		4
.L_1:
        /*000c*/ 	.byte	0x04, 0x11
        /*000e*/ 	.short	(.L_3 - .L_2)
	.align		4
.L_2:
        /*0010*/ 	.word	index@($__internal_1_$__cuda_sm20_dsqrt_rn_f64_mediumpath_v1)
        /*0014*/ 	.word	0x00000000


	//----- nvinfo : EIATTR_FRAME_SIZE
	.align		4
.L_3:
        /*0018*/ 	.byte	0x04, 0x11
        /*001a*/ 	.short	(.L_5 - .L_4)
	.align		4
.L_4:
        /*001c*/ 	.word	index@($__internal_0_$__cuda_sm20_div_rn_f64_full)
        /*0020*/ 	.word	0x00000000


	//----- nvinfo : EIATTR_FRAME_SIZE
	.align		4
.L_5:
        /*0024*/ 	.byte	0x04, 0x11
        /*0026*/ 	.short	(.L_7 - .L_6)
	.align		4
.L_6:
        /*0028*/ 	.word	index@(_Z22steadyStatePennesLaseriPKiPKdS2_S2_ddidS2_S2_S2_ddddddiiiPd)
        /*002c*/ 	.word	0x00000000


	//----- nvinfo : EIATTR_MIN_STACK_SIZE
	.align		4
.L_7:
        /*0030*/ 	.byte	0x04, 0x12
        /*0032*/ 	.short	(.L_9 - .L_8)
	.align		4
.L_8:
        /*0034*/ 	.word	index@(_Z22steadyStatePennesLaseriPKiPKdS2_S2_ddidS2_S2_S2_ddddddiiiPd)
        /*0038*/ 	.word	0x00000000
.L_9:


//--------------------- .nv.compat                --------------------------
	.section	.nv.compat,"",@"SHT_CUDA_COMPAT_INFO"
	.align	4
        /*0000*/ 	.byte	0x02, 0x09, 0x00, 0x00, 0x02, 0x02, 0x01, 0x00, 0x02, 0x05, 0x05, 0x00, 0x03, 0x07, 0x01, 0x01
        /*0010*/ 	.byte	0x02, 0x03, 0x00, 0x00, 0x02, 0x06, 0x01, 0x00, 0x04, 0x0b, 0x08, 0x00, 0x01, 0x00, 0x00, 0x00
        /*0020*/ 	.byte	0x00, 0x00, 0x00, 0x00


//--------------------- .nv.info._Z22steadyStatePennesLaseriPKiPKdS2_S2_ddidS2_S2_S2_ddddddiiiPd --------------------------
	.section	.nv.info._Z22steadyStatePennesLaseriPKiPKdS2_S2_ddidS2_S2_S2_ddddddiiiPd,"",@"SHT_CUDA_INFO"
	.sectionflags	@""
	.align	4


	//----- nvinfo : EIATTR_CUDA_API_VERSION
	.align		4
        /*0000*/ 	.byte	0x04, 0x37
        /*0002*/ 	.short	(.L_11 - .L_10)
.L_10:
        /*0004*/ 	.word	0x00000082


	//----- nvinfo : EIATTR_KPARAM_INFO
	.align		4
.L_11:
        /*0008*/ 	.byte	0x04, 0x17
        /*000a*/ 	.short	(.L_13 - .L_12)
.L_12:
        /*000c*/ 	.word	0x00000000
        /*0010*/ 	.short	0x0015
        /*0012*/ 	.short	0x00a0
        /*0014*/ 	.byte	0x00, 0xf5, 0x21, 0x00


	//----- nvinfo : EIATTR_KPARAM_INFO
	.align		4
.L_13:
        /*0018*/ 	.byte	0x04, 0x17
        /*001a*/ 	.short	(.L_15 - .L_14)
.L_14:
        /*001c*/ 	.word	0x00000000
        /*0020*/ 	.short	0x0014
        /*0022*/ 	.short	0x0098
        /*0024*/ 	.byte	0x00, 0xf0, 0x11, 0x00


	//----- nvinfo : EIATTR_KPARAM_INFO
	.align		4
.L_15:
        /*0028*/ 	.byte	0x04, 0x17
        /*002a*/ 	.short	(.L_17 - .L_16)
.L_16:
        /*002c*/ 	.word	0x00000000
        /*0030*/ 	.short	0x0013
        /*0032*/ 	.short	0x0094
        /*0034*/ 	.byte	0x00, 0xf0, 0x11, 0x00


	//----- nvinfo : EIATTR_KPARAM_INFO
	.align		4
.L_17:
        /*0038*/ 	.byte	0x04, 0x17
        /*003a*/ 	.short	(.L_19 - .L_18)
.L_18:
        /*003c*/ 	.word	0x00000000
        /*0040*/ 	.short	0x0012
        /*0042*/ 	.short	0x0090
        /*0044*/ 	.byte	0x00, 0xf0, 0x11, 0x00


	//----- nvinfo : EIATTR_KPARAM_INFO
	.align		4
.L_19:
        /*0048*/ 	.byte	0x04, 0x17
        /*004a*/ 	.short	(.L_21 - .L_20)
.L_20:
        /*004c*/ 	.word	0x00000000
        /*0050*/ 	.short	0x0011
        /*0052*/ 	.short	0x0088
        /*0054*/ 	.byte	0x00, 0xf0, 0x21, 0x00


	//----- nvinfo : EIATTR_KPARAM_INFO
	.align		4
.L_21:
        /*0058*/ 	.byte	0x04, 0x17
        /*005a*/ 	.short	(.L_23 - .L_22)
.L_22:
        /*005c*/ 	.word	0x00000000
        /*0060*/ 	.short	0x0010
        /*0062*/ 	.short	0x0080
        /*0064*/ 	.byte	0x00, 0xf0, 0x21, 0x00


	//----- nvinfo : EIATTR_KPARAM_INFO
	.align		4
.L_23:
        /*0068*/ 	.byte	0x04, 0x17
        /*006a*/ 	.short	(.L_25 - .L_24)
.L_24:
        /*006c*/ 	.word	0x00000000
        /*0070*/ 	.short	0x000f
        /*0072*/ 	.short	0x0078
        /*0074*/ 	.byte	0x00, 0xf0, 0x21, 0x00


	//----- nvinfo : EIATTR_KPARAM_INFO
	.align		4
.L_25:
        /*0078*/ 	.byte	0x04, 0x17
        /*007a*/ 	.short	(.L_27 - .L_26)
.L_26:
        /*007c*/ 	.word	0x00000000
        /*0080*/ 	.short	0x000e
        /*0082*/ 	.short	0x0070
        /*0084*/ 	.byte	0x00, 0xf0, 0x21, 0x00


	//----- nvinfo : EIATTR_KPARAM_INFO
	.align		4
.L_27:
        /*0088*/ 	.byte	0x04, 0x17
        /*008a*/ 	.short	(.L_29 - .L_28)
.L_28:
        /*008c*/ 	.word	0x00000000
        /*0090*/ 	.short	0x000d
        /*0092*/ 	.short	0x0068
        /*0094*/ 	.byte	0x00, 0xf0, 0x21, 0x00


	//----- nvinfo : EIATTR_KPARAM_INFO
	.align		4
.L_29:
        /*0098*/ 	.byte	0x04, 0x17
        /*009a*/ 	.short	(.L_31 - .L_30)
.L_30:
        /*009c*/ 	.word	0x00000000
        /*00a0*/ 	.short	0x000c
        /*00a2*/ 	.short	0x0060
        /*00a4*/ 	.byte	0x00, 0xf0, 0x21, 0x00


	//----- nvinfo : EIATTR_KPARAM_INFO
	.align		4
.L_31:
        /*00a8*/ 	.byte	0x04, 0x17
        /*00aa*/ 	.short	(.L_33 - .L_32)
.L_32:
        /*00ac*/ 	.word	0x00000000
        /*00b0*/ 	.short	0x000b
        /*00b2*/ 	.short	0x0058
        /*00b4*/ 	.byte	0x00, 0xf5, 0x21, 0x00


	//----- nvinfo : EIATTR_KPARAM_INFO
	.align		4
.L_33:
        /*00b8*/ 	.byte	0x04, 0x17
        /*00ba*/ 	.short	(.L_35 - .L_34)
.L_34:
        /*00bc*/ 	.word	0x00000000
        /*00c0*/ 	.short	0x000a
        /*00c2*/ 	.short	0x0050
        /*00c4*/ 	.byte	0x00, 0xf5, 0x21, 0x00


	//----- nvinfo : EIATTR_KPARAM_INFO
	.align		4
.L_35:
        /*00c8*/ 	.byte	0x04, 0x17
        /*00ca*/ 	.short	(.L_37 - .L_36)
.L_36:
        /*00cc*/ 	.word	0x00000000
        /*00d0*/ 	.short	0x0009
        /*00d2*/ 	.short	0x0048
        /*00d4*/ 	.byte	0x00, 0xf5, 0x21, 0x00


	//----- nvinfo : EIATTR_KPARAM_INFO
	.align		4
.L_37:
        /*00d8*/ 	.byte	0x04, 0x17
        /*00da*/ 	.short	(.L_39 - .L_38)
.L_38:
        /*00dc*/ 	.word	0x00000000
        /*00e0*/ 	.short	0x0008
        /*00e2*/ 	.short	0x0040
        /*00e4*/ 	.byte	0x00, 0xf0, 0x21, 0x00


	//----- nvinfo : EIATTR_KPARAM_INFO
	.align		4
.L_39:
        /*00e8*/ 	.byte	0x04, 0x17
        /*00ea*/ 	.short	(.L_41 - .L_40)
.L_40:
        /*00ec*/ 	.word	0x00000000
        /*00f0*/ 	.short	0x0007
        /*00f2*/ 	.short	0x0038
        /*00f4*/ 	.byte	0x00, 0xf0, 0x11, 0x00


	//----- nvinfo : EIATTR_KPARAM_INFO
	.align		4
.L_41:
        /*00f8*/ 	.byte	0x04, 0x17
        /*00fa*/ 	.short	(.L_43 - .L_42)
.L_42:
        /*00fc*/ 	.word	0x00000000
        /*0100*/ 	.short	0x0006
        /*0102*/ 	.short	0x0030
        /*0104*/ 	.byte	0x00, 0xf0, 0x21, 0x00


	//----- nvinfo : EIATTR_KPARAM_INFO
	.align		4
.L_43:
        /*0108*/ 	.byte	0x04, 0x17
        /*010a*/ 	.short	(.L_45 - .L_44)
.L_44:
        /*010c*/ 	.word	0x00000000
        /*0110*/ 	.short	0x0005
        /*0112*/ 	.short	0x0028
        /*0114*/ 	.byte	0x00, 0xf0, 0x21, 0x00


	//----- nvinfo : EIATTR_KPARAM_INFO
	.align		4
.L_45:
        /*0118*/ 	.byte	0x04, 0x17
        /*011a*/ 	.short	(.L_47 - .L_46)
.L_46:
        /*011c*/ 	.word	0x00000000
        /*0120*/ 	.short	0x0004
        /*0122*/ 	.short	0x0020
        /*0124*/ 	.byte	0x00, 0xf5, 0x21, 0x00


	//----- nvinfo : EIATTR_KPARAM_INFO
	.align		4
.L_47:
        /*0128*/ 	.byte	0x04, 0x17
        /*012a*/ 	.short	(.L_49 - .L_48)
.L_48:
        /*012c*/ 	.word	0x00000000
        /*0130*/ 	.short	0x0003
        /*0132*/ 	.short	0x0018
        /*0134*/ 	.byte	0x00, 0xf5, 0x21, 0x00


	//----- nvinfo : EIATTR_KPARAM_INFO
	.align		4
.L_49:
        /*0138*/ 	.byte	0x04, 0x17
        /*013a*/ 	.short	(.L_51 - .L_50)
.L_50:
        /*013c*/ 	.word	0x00000000
        /*0140*/ 	.short	0x0002
        /*0142*/ 	.short	0x0010
        /*0144*/ 	.byte	0x00, 0xf5, 0x21, 0x00


	//----- nvinfo : EIATTR_KPARAM_INFO
	.align		4
.L_51:
        /*0148*/ 	.byte	0x04, 0x17
        /*014a*/ 	.short	(.L_53 - .L_52)
.L_52:
        /*014c*/ 	.word	0x00000000
        /*0150*/ 	.short	0x0001
        /*0152*/ 	.short	0x0008
        /*0154*/ 	.byte	0x00, 0xf5, 0x21, 0x00


	//----- nvinfo : EIATTR_KPARAM_INFO
	.align		4
.L_53:
        /*0158*/ 	.byte	0x04, 0x17
        /*015a*/ 	.short	(.L_55 - .L_54)
.L_54:
        /*015c*/ 	.word	0x00000000
        /*0160*/ 	.short	0x0000
        /*0162*/ 	.short	0x0000
        /*0164*/ 	.byte	0x00, 0xf0, 0x11, 0x00


	//----- nvinfo : EIATTR_SPARSE_MMA_MASK
	.align		4
.L_55:
        /*0168*/ 	.byte	0x03, 0x50
        /*016a*/ 	.short	0x0000


	//----- nvinfo : EIATTR_MAXREG_COUNT
	.align		4
        /*016c*/ 	.byte	0x03, 0x1b
        /*016e*/ 	.short	0x00ff


	//----- nvinfo : EIATTR_MERCURY_ISA_VERSION
	.align		4
        /*0170*/ 	.byte	0x03, 0x5f
        /*0172*/ 	.short	0x0101


	//----- nvinfo : EIATTR_VRC_CTA_INIT_COUNT
	.align		4
        /*0174*/ 	.byte	0x02, 0x4a
	.zero		1
	.zero		1


	//----- nvinfo : EIATTR_EXIT_INSTR_OFFSETS
	.align		4
        /*0178*/ 	.byte	0x04, 0x1c
        /*017a*/ 	.short	(.L_57 - .L_56)


	//   ....[0]....
.L_56:
        /*017c*/ 	.word	0x000000b0


	//   ....[1]....
        /*0180*/ 	.word	0x00000180


	//   ....[2]....
        /*0184*/ 	.word	0x00005bd0


	//----- nvinfo : EIATTR_CRS_STACK_SIZE
	.align		4
.L_57:
        /*0188*/ 	.byte	0x04, 0x1e
        /*018a*/ 	.short	(.L_59 - .L_58)
.L_58:
        /*018c*/ 	.word	0x00000000


	//----- nvinfo : EIATTR_CBANK_PARAM_SIZE
	.align		4
.L_59:
        /*0190*/ 	.byte	0x03, 0x19
        /*0192*/ 	.short	0x00a8


	//----- nvinfo : EIATTR_PARAM_CBANK
	.align		4
        /*0194*/ 	.byte	0x04, 0x0a
        /*0196*/ 	.short	(.L_61 - .L_60)
	.align		4
.L_60:
        /*0198*/ 	.word	index@(.nv.constant0._Z22steadyStatePennesLaseriPKiPKdS2_S2_ddidS2_S2_S2_ddddddiiiPd)
        /*019c*/ 	.short	0x0380
        /*019e*/ 	.short	0x00a8


	//----- nvinfo : EIATTR_SW_WAR
	.align		4
.L_61:
        /*01a0*/ 	.byte	0x04, 0x36
        /*01a2*/ 	.short	(.L_63 - .L_62)
.L_62:
        /*01a4*/ 	.word	0x00000008
.L_63:


//--------------------- .nv.callgraph             --------------------------
	.section	.nv.callgraph,"",@"SHT_CUDA_CALLGRAPH"
	.align	4
	.sectionentsize	8
	.align		4
        /*0000*/ 	.word	0x00000000
	.align		4
        /*0004*/ 	.word	0xffffffff
	.align		4
        /*0008*/ 	.word	0x00000000
	.align		4
        /*000c*/ 	.word	0xfffffffe
	.align		4
        /*0010*/ 	.word	0x00000000
	.align		4
        /*0014*/ 	.word	0xfffffffd
	.align		4
        /*0018*/ 	.word	0x00000000
	.align		4
        /*001c*/ 	.word	0xfffffffc


//--------------------- .text._Z22steadyStatePennesLaseriPKiPKdS2_S2_ddidS2_S2_S2_ddddddiiiPd --------------------------
	.section	.text._Z22steadyStatePennesLaseriPKiPKdS2_S2_ddidS2_S2_S2_ddddddiiiPd,"ax",@progbits
	.align	128
        .global         _Z22steadyStatePennesLaseriPKiPKdS2_S2_ddidS2_S2_S2_ddddddiiiPd
        .type           _Z22steadyStatePennesLaseriPKiPKdS2_S2_ddidS2_S2_S2_ddddddiiiPd,@function
        .size           _Z22steadyStatePennesLaseriPKiPKdS2_S2_ddidS2_S2_S2_ddddddiiiPd,(.L_x_60 - _Z22steadyStatePennesLaseriPKiPKdS2_S2_ddidS2_S2_S2_ddddddiiiPd)
        .other          _Z22steadyStatePennesLaseriPKiPKdS2_S2_ddidS2_S2_S2_ddddddiiiPd,@"STO_CUDA_ENTRY STV_DEFAULT"
_Z22steadyStatePennesLaseriPKiPKdS2_S2_ddidS2_S2_S2_ddddddiiiPd:
.text._Z22steadyStatePennesLaseriPKiPKdS2_S2_ddidS2_S2_S2_ddddddiiiPd:
[----:B------:R-:W-:Y:S01]  /*0000*/  LDC R1, c[0x0][0x37c] ;  /* 0x0000df00ff017b82 */ /* 0x000fe20000000800 */
[----:B------:R-:W0:Y:S01]  /*0010*/  S2R R97, SR_TID.X ;  /* 0x0000000000617919 */ /* 0x000e220000002100 */
[----:B------:R-:W1:Y:S06]  /*0020*/  LDCU UR6, c[0x0][0x360] ;  /* 0x00006c00ff0677ac */ /* 0x000e6c0008000800 */
[----:B------:R-:W0:Y:S01]  /*0030*/  S2UR UR8, SR_CTAID.X ;  /* 0x00000000000879c3 */ /* 0x000e220000002500 */
[----:B------:R-:W2:Y:S01]  /*0040*/  LDCU.64 UR4, c[0x0][0x410] ;  /* 0x00008200ff0477ac */ /* 0x000ea20008000a00 */
[----:B------:R-:W3:Y:S06]  /*0050*/  LDCU UR7, c[0x0][0x418] ;  /* 0x00008300ff0777ac */ /* 0x000eec0008000800 */
[----:B------:R-:W0:Y:S01]  /*0060*/  LDC R0, c[0x0][0x360] ;  /* 0x0000d800ff007b82 */ /* 0x000e220000000800 */
[----:B--2---:R-:W-:-:S04]  /*0070*/  UIMAD UR4, UR5, UR4, URZ ;  /* 0x00000004050472a4 */ /* 0x004fc8000f8e02ff */
[----:B---3--:R-:W-:Y:S01]  /*0080*/  UIMAD UR5, UR4, UR7, URZ ;  /* 0x00000007040572a4 */ /* 0x008fe2000f8e02ff */
[----:B0-----:R-:W-:-:S05]  /*0090*/  IMAD R97, R0, UR8, R97 ;  /* 0x0000000800617c24 */ /* 0x001fca000f8e0261 */
[----:B------:R-:W-:-:S13]  /*00a0*/  ISETP.GE.AND P0, PT, R97, UR5, PT ;  /* 0x0000000561007c0c */ /* 0x000fda000bf06270 */
[----:B-1----:R-:W-:Y:S05]  /*00b0*/  @P0 EXIT ;  /* 0x000000000000094d */ /* 0x002fea0003800000 */
[----:B------:R-:W0:Y:S01]  /*00c0*/  LDCU UR8, c[0x0][0x3b8] ;  /* 0x00007700ff0877ac */ /* 0x000e220008000800 */
[----:B------:R-:W1:Y:S01]  /*00d0*/  LDCU UR7, c[0x0][0x370] ;  /* 0x00006e00ff0777ac */ /* 0x000e620008000800 */
[----:B------:R-:W2:Y:S01]  /*00e0*/  LDCU.64 UR10, c[0x0][0x358] ;  /* 0x00006b00ff0a77ac */ /* 0x000ea20008000a00 */
[----:B0-----:R-:W-:Y:S02]  /*00f0*/  UISETP.GT.AND UP0, UPT, UR8, URZ, UPT ;  /* 0x000000ff0800728c */ /* 0x001fe4000bf04270 */
[----:B-1----:R-:W-:-:S07]  /*0100*/  UIMAD UR6, UR6, UR7, URZ ;  /* 0x00000007060672a4 */ /* 0x002fce000f8e02ff */
[----:B--2---:R-:W-:Y:S05]  /*0110*/  BRA.U UP0, `(.L_x_0) ;  /* 0x00000001001c7547 */ /* 0x004fea000b800000 */
[----:B------:R-:W0:Y:S02]  /*0120*/  LDC.64 R4, c[0x0][0x420] ;  /* 0x00010800ff047b82 */ /* 0x000e240000000a00 */
.L_x_1:
[C---:B0-----:R-:W-:Y:S01]  /*0130*/  IMAD.WIDE R2, R97.reuse, 0x8, R4 ;  /* 0x0000000861027825 */ /* 0x041fe200078e0204 */
[----:B------:R-:W-:-:S04]  /*0140*/  IADD3 R97, PT, PT, R97, UR6, RZ ;  /* 0x0000000661617c10 */ /* 0x000fc8000fffe0ff */
[----:B------:R1:W-:Y:S01]  /*0150*/  STG.E.64 desc[UR10][R2.64], RZ ;  /* 0x000000ff02007986 */ /* 0x0003e2000c101b0a */
[----:B------:R-:W-:-:S13]  /*0160*/  ISETP.GE.AND P0, PT, R97, UR5, PT ;  /* 0x0000000561007c0c */ /* 0x000fda000bf06270 */
[----:B-1----:R-:W-:Y:S05]  /*0170*/  @!P0 BRA `(.L_x_1) ;  /* 0xfffffffc00ec8947 */ /* 0x002fea000383ffff */
[----:B------:R-:W-:Y:S05]  /*0180*/  EXIT ;  /* 0x000000000000794d */ /* 0x000fea0003800000 */
.L_x_0:
[----:B------:R-:W0:Y:S01]  /*0190*/  LDC.64 R12, c[0x0][0x3b0] ;  /* 0x0000ec00ff0c7b82 */ /* 0x000e220000000a00 */
[----:B------:R-:W-:Y:S01]  /*01a0*/  IMAD.MOV.U32 R18, RZ, RZ, 0x3a2c32e4 ;  /* 0x3a2c32e4ff127424 */ /* 0x000fe200078e00ff */
[----:B------:R-:W1:Y:S01]  /*01b0*/  I2F.F64 R22, UR8 ;  /* 0x0000000800167d12 */ /* 0x000e620008201c00 */
[----:B------:R-:W-:Y:S01]  /*01c0*/  UMOV UR30, 0x54442d18 ;  /* 0x54442d18001e7882 */ /* 0x000fe20000000000 */
[----:B------:R-:W-:Y:S01]  /*01d0*/  UMOV UR31, 0x400921fb ;  /* 0x400921fb001f7882 */ /* 0x000fe20000000000 */
[----:B------:R-:W-:Y:S01]  /*01e0*/  UMOV UR28, 0x54442d18 ;  /* 0x54442d18001c7882 */ /* 0x000fe20000000000 */
[----:B------:R-:W-:Y:S01]  /*01f0*/  UMOV UR29, 0x402921fb ;  /* 0x402921fb001d7882 */ /* 0x000fe20000000000 */
[----:B------:R-:W-:Y:S01]  /*0200*/  BSSY.RECONVERGENT B0, `(.L_x_2) ;  /* 0x000059c000007945 */ /* 0x000fe20003800200 */
[----:B------:R-:W2:Y:S01]  /*0210*/  LDC.64 R14, c[0x0][0x3a8] ;  /* 0x0000ea00ff0e7b82 */ /* 0x000ea20000000a00 */
[----:B------:R-:W3:Y:S01]  /*0220*/  LDCU.64 UR12, c[0x0][0x3a8] ;  /* 0x00007500ff0c77ac */ /* 0x000ee20008000a00 */
[----:B------:R-:W4:Y:S01]  /*0230*/  LDCU.64 UR14, c[0x0][0x3c0] ;  /* 0x00007800ff0e77ac */ /* 0x000f220008000a00 */
[----:B-1----:R-:W-:Y:S01]  /*0240*/  R2UR UR20, R22 ;  /* 0x00000000161472ca */ /* 0x002fe200000e0000 */
[----:B------:R-:W1:Y:S01]  /*0250*/  LDCU.64 UR16, c[0x0][0x3f8] ;  /* 0x00007f00ff1077ac */ /* 0x000e620008000a00 */
[----:B------:R-:W-:Y:S01]  /*0260*/  R2UR UR21, R23 ;  /* 0x00000000171572ca */ /* 0x000fe200000e0000 */
[----:B------:R-:W0:Y:S02]  /*0270*/  LDCU.64 UR18, c[0x0][0x400] ;  /* 0x00008000ff1277ac */ /* 0x000e240008000a00 */
[----:B0-----:R-:W0:Y:S01]  /*0280*/  F2F.F32.F64 R0, R12 ;  /* 0x0000000c00007310 */ /* 0x001e220000301000 */
[----:B------:R-:W1:Y:S01]  /*0290*/  LDCU.64 UR22, c[0x0][0x408] ;  /* 0x00008100ff1677ac */ /* 0x000e620008000a00 */
[----:B------:R-:W1:Y:S06]  /*02a0*/  LDCU.64 UR24, c[0x0][0x3e8] ;  /* 0x00007d00ff1877ac */ /* 0x000e6c0008000a00 */
[----:B--2---:R-:W2:Y:S01]  /*02b0*/  F2F.F32.F64 R10, R14 ;  /* 0x0000000e000a7310 */ /* 0x004ea20000301000 */
[----:B------:R-:W1:Y:S01]  /*02c0*/  LDCU.64 UR26, c[0x0][0x3e0] ;  /* 0x00007c00ff1a77ac */ /* 0x000e620008000a00 */
[----:B------:R-:W-:Y:S01]  /*02d0*/  UIADD3 UR7, UPT, UPT, -UR8, URZ, URZ ;  /* 0x000000ff08077290 */ /* 0x000fe2000fffe1ff */
[C---:B0-----:R-:W-:Y:S01]  /*02e0*/  FMUL R3, |R0|.reuse, 16777216 ;  /* 0x4b80000000037820 */ /* 0x041fe20000400200 */
[----:B------:R-:W-:-:S04]  /*02f0*/  FSETP.GEU.AND P0, PT, |R0|, 1.175494350822287508e-38, PT ;  /* 0x008000000000780b */ /* 0x000fc80003f0e200 */
[----:B------:R-:W-:Y:S01]  /*0300*/  FSEL R3, R3, |R0|, !P0 ;  /* 0x4000000003037208 */ /* 0x000fe20004000000 */
[C---:B--2---:R-:W-:Y:S01]  /*0310*/  FMUL R5, |R10|.reuse, 16777216 ;  /* 0x4b8000000a057820 */ /* 0x044fe20000400200 */
[----:B------:R-:W-:-:S03]  /*0320*/  FSETP.GEU.AND P1, PT, |R10|, 1.175494350822287508e-38, PT ;  /* 0x008000000a00780b */ /* 0x000fc60003f2e200 */
[----:B------:R-:W-:Y:S01]  /*0330*/  VIADD R2, R3, 0xc0cafb0d ;  /* 0xc0cafb0d03027836 */ /* 0x000fe20000000000 */
[----:B------:R-:W-:Y:S02]  /*0340*/  FSETP.NEU.AND P4, PT, R10, RZ, PT ;  /* 0x000000ff0a00720b */ /* 0x000fe40003f8d000 */
[----:B------:R-:W-:Y:S02]  /*0350*/  FSEL R5, R5, |R10|, !P1 ;  /* 0x4000000a05057208 */ /* 0x000fe40004800000 */
[----:B------:R-:W-:Y:S02]  /*0360*/  LOP3.LUT R2, R2, 0xff800000, RZ, 0xc0, !PT ;  /* 0xff80000002027812 */ /* 0x000fe400078ec0ff */
[----:B------:R-:W-:-:S03]  /*0370*/  IADD3 R4, PT, PT, R5, -0x3f3504f3, RZ ;  /* 0xc0cafb0d05047810 */ /* 0x000fc60007ffe0ff */
[----:B------:R-:W-:Y:S01]  /*0380*/  IMAD.IADD R3, R3, 0x1, -R2 ;  /* 0x0000000103037824 */ /* 0x000fe200078e0a02 */
[----:B------:R-:W-:Y:S02]  /*0390*/  LOP3.LUT R8, R4, 0xff800000, RZ, 0xc0, !PT ;  /* 0xff80000004087812 */ /* 0x000fe400078ec0ff */
[----:B------:R-:W-:Y:S01]  /*03a0*/  I2FP.F32.S32 R2, R2 ;  /* 0x0000000200027245 */ /* 0x000fe20000201400 */
[----:B------:R-:W-:Y:S01]  /*03b0*/  FADD R4, R3, -1 ;  /* 0xbf80000003047421 */ /* 0x000fe20000000000 */
[-C--:B------:R-:W-:Y:S01]  /*03c0*/  IADD3 R7, PT, PT, R5, -R8.reuse, RZ ;  /* 0x8000000805077210 */ /* 0x080fe20007ffe0ff */
[----:B------:R-:W-:Y:S01]  /*03d0*/  FADD R5, R3, 1 ;  /* 0x3f80000003057421 */ /* 0x000fe20000000000 */
[----:B------:R-:W-:Y:S01]  /*03e0*/  FSEL R3, RZ, -24, P0 ;  /* 0xc1c00000ff037808 */ /* 0x000fe20000000000 */
[----:B------:R-:W-:Y:S01]  /*03f0*/  FADD R6, R4, R4 ;  /* 0x0000000404067221 */ /* 0x000fe20000000000 */
[----:B------:R-:W-:Y:S01]  /*0400*/  I2FP.F32.S32 R8, R8 ;  /* 0x0000000800087245 */ /* 0x000fe20000201400 */
[C---:B------:R-:W-:Y:S01]  /*0410*/  FADD R16, R7.reuse, 1 ;  /* 0x3f80000007107421 */ /* 0x040fe20000000000 */
[----:B------:R-:W-:Y:S01]  /*0420*/  FADD R11, R7, -1 ;  /* 0xbf800000070b7421 */ /* 0x000fe20000000000 */
[----:B------:R-:W0:Y:S01]  /*0430*/  MUFU.RCP R5, R5 ;  /* 0x0000000500057308 */ /* 0x000e220000001000 */
[----:B------:R-:W-:-:S02]  /*0440*/  FFMA R2, R2, 1.1920928955078125e-07, R3 ;  /* 0x3400000002027823 */ /* 0x000fc40000000003 */
[----:B------:R-:W-:-:S05]  /*0450*/  FADD R9, R11, R11 ;  /* 0x0000000b0b097221 */ /* 0x000fca0000000000 */
[----:B------:R-:W2:Y:S01]  /*0460*/  MUFU.RCP R16, R16 ;  /* 0x0000001000107308 */ /* 0x000ea20000001000 */
[----:B0-----:R-:W-:-:S04]  /*0470*/  FMUL R7, R5, R6 ;  /* 0x0000000605077220 */ /* 0x001fc80000400000 */
[----:B------:R-:W-:Y:S01]  /*0480*/  FADD R6, R4, -R7 ;  /* 0x8000000704067221 */ /* 0x000fe20000000000 */
[----:B------:R-:W-:Y:S01]  /*0490*/  FMUL R3, R7, R7 ;  /* 0x0000000707037220 */ /* 0x000fe20000400000 */
[----:B--2---:R-:W-:Y:S02]  /*04a0*/  FMUL R17, R16, R9 ;  /* 0x0000000910117220 */ /* 0x004fe40000400000 */
[----:B------:R-:W-:Y:S02]  /*04b0*/  FADD R9, R6, R6 ;  /* 0x0000000606097221 */ /* 0x000fe40000000000 */
[----:B------:R-:W-:Y:S02]  /*04c0*/  FADD R6, R11, -R17 ;  /* 0x800000110b067221 */ /* 0x000fe40000000000 */
[----:B------:R-:W-:Y:S01]  /*04d0*/  FFMA R4, R4, -R7, R9 ;  /* 0x8000000704047223 */ /* 0x000fe20000000009 */
[----:B------:R-:W-:Y:S01]  /*04e0*/  FSEL R9, RZ, -24, P1 ;  /* 0xc1c00000ff097808 */ /* 0x000fe20000800000 */
[----:B------:R-:W-:-:S02]  /*04f0*/  FADD R6, R6, R6 ;  /* 0x0000000606067221 */ /* 0x000fc40000000000 */
[----:B------:R-:W-:Y:S01]  /*0500*/  FMUL R4, R5, R4 ;  /* 0x0000000405047220 */ /* 0x000fe20000400000 */
[----:B------:R-:W-:Y:S01]  /*0510*/  FFMA R5, R7, 1.4426950216293334961, R2 ;  /* 0x3fb8aa3b07057823 */ /* 0x000fe20000000002 */
[----:B------:R-:W-:Y:S01]  /*0520*/  FFMA R8, R8, 1.1920928955078125e-07, R9 ;  /* 0x3400000008087823 */ /* 0x000fe20000000009 */
[----:B------:R-:W-:Y:S01]  /*0530*/  FFMA R11, R11, -R17, R6 ;  /* 0x800000110b0b7223 */ /* 0x000fe20000000006 */
[----:B------:R-:W-:Y:S01]  /*0540*/  FFMA R6, R3, R18, 0.0032181653659790754318 ;  /* 0x3b52e7db03067423 */ /* 0x000fe20000000012 */
[----:B------:R-:W-:Y:S01]  /*0550*/  FADD R2, R2, -R5 ;  /* 0x8000000502027221 */ /* 0x000fe20000000000 */
[C---:B------:R-:W-:Y:S01]  /*0560*/  FFMA R19, R17.reuse, 1.4426950216293334961, R8 ;  /* 0x3fb8aa3b11137823 */ /* 0x040fe20000000008 */
[----:B------:R-:W-:Y:S01]  /*0570*/  FMUL R16, R16, R11 ;  /* 0x0000000b10107220 */ /* 0x000fe20000400000 */
[----:B------:R-:W-:Y:S01]  /*0580*/  FMUL R11, R17, R17 ;  /* 0x00000011110b7220 */ /* 0x000fe20000400000 */
[----:B------:R-:W-:Y:S01]  /*0590*/  FFMA R6, R3, R6, 0.018033718690276145935 ;  /* 0x3c93bb7303067423 */ /* 0x000fe20000000006 */
[----:B------:R-:W-:Y:S01]  /*05a0*/  FFMA R9, R7, 1.4426950216293334961, R2 ;  /* 0x3fb8aa3b07097823 */ /* 0x000fe20000000002 */
[----:B------:R-:W-:Y:S01]  /*05b0*/  FADD R8, R8, -R19 ;  /* 0x8000001308087221 */ /* 0x000fe20000000000 */
[----:B------:R-:W-:Y:S01]  /*05c0*/  FFMA R18, R11, R18, 0.0032181653659790754318 ;  /* 0x3b52e7db0b127423 */ /* 0x000fe20000000012 */
[----:B------:R-:W-:Y:S01]  /*05d0*/  FFMA R6, R3, R6, 0.12022458761930465698 ;  /* 0x3df6384f03067423 */ /* 0x000fe20000000006 */
[----:B------:R-:W-:Y:S01]  /*05e0*/  FFMA R2, R4, 1.4426950216293334961, R9 ;  /* 0x3fb8aa3b04027823 */ /* 0x000fe20000000009 */
[----:B------:R-:W-:Y:S01]  /*05f0*/  FFMA R21, R17, 1.4426950216293334961, R8 ;  /* 0x3fb8aa3b11157823 */ /* 0x000fe20000000008 */
[----:B------:R-:W-:Y:S01]  /*0600*/  FFMA R18, R11, R18, 0.018033718690276145935 ;  /* 0x3c93bb730b127423 */ /* 0x000fe20000000012 */
[----:B------:R-:W-:Y:S01]  /*0610*/  FMUL R6, R3, R6 ;  /* 0x0000000603067220 */ /* 0x000fe20000400000 */
[----:B------:R-:W-:Y:S01]  /*0620*/  FFMA R9, R7, 1.9251366722983220825e-08, R2 ;  /* 0x32a55e3407097823 */ /* 0x000fe20000000002 */
[----:B------:R-:W-:Y:S01]  /*0630*/  FFMA R8, R16, 1.4426950216293334961, R21 ;  /* 0x3fb8aa3b10087823 */ /* 0x000fe20000000015 */
[----:B------:R-:W-:Y:S01]  /*0640*/  FFMA R18, R11, R18, 0.12022458761930465698 ;  /* 0x3df6384f0b127423 */ /* 0x000fe20000000012 */
[----:B------:R-:W-:-:S03]  /*0650*/  FMUL R3, R6, 3 ;  /* 0x4040000006037820 */ /* 0x000fc60000400000 */
[----:B------:R-:W-:Y:S01]  /*0660*/  FMUL R18, R11, R18 ;  /* 0x000000120b127220 */ /* 0x000fe20000400000 */
[----:B------:R-:W-:Y:S01]  /*0670*/  FFMA R4, R4, R3, R9 ;  /* 0x0000000304047223 */ /* 0x000fe20000000009 */
[----:B------:R-:W-:Y:S01]  /*0680*/  FFMA R11, R17, 1.9251366722983220825e-08, R8 ;  /* 0x32a55e34110b7823 */ /* 0x000fe20000000008 */
[----:B------:R-:W-:Y:S02]  /*0690*/  HFMA2 R9, -RZ, RZ, 0.64013671875, -15.109375 ;  /* 0x391fcb8eff097431 */ /* 0x000fe400000001ff */
[----:B------:R-:W-:Y:S01]  /*06a0*/  FMUL R3, R18, 3 ;  /* 0x4040000012037820 */ /* 0x000fe20000400000 */
[----:B------:R-:W-:-:S03]  /*06b0*/  FFMA R4, R7, R6, R4 ;  /* 0x0000000607047223 */ /* 0x000fc60000000004 */
[----:B------:R-:W-:Y:S01]  /*06c0*/  FFMA R16, R16, R3, R11 ;  /* 0x0000000310107223 */ /* 0x000fe2000000000b */
[----:B------:R-:W-:-:S03]  /*06d0*/  FADD R2, R5, R4 ;  /* 0x0000000405027221 */ /* 0x000fc60000000000 */
[----:B------:R-:W-:Y:S01]  /*06e0*/  FFMA R16, R17, R18, R16 ;  /* 0x0000001211107223 */ /* 0x000fe20000000010 */
[----:B------:R-:W-:Y:S01]  /*06f0*/  FMUL R3, R2, 2 ;  /* 0x4000000002037820 */ /* 0x000fe20000400000 */
[----:B------:R-:W-:Y:S02]  /*0700*/  FADD R5, -R5, R2 ;  /* 0x0000000205057221 */ /* 0x000fe40000000100 */
[C---:B------:R-:W-:Y:S01]  /*0710*/  FADD R8, R19.reuse, R16 ;  /* 0x0000001013087221 */ /* 0x040fe20000000000 */
[----:B------:R-:W0:Y:S01]  /*0720*/  FRND R6, R3 ;  /* 0x0000000300067307 */ /* 0x000e220000201000 */
[----:B------:R-:W-:Y:S01]  /*0730*/  FADD R5, R4, -R5 ;  /* 0x8000000504057221 */ /* 0x000fe20000000000 */
[----:B------:R-:W-:Y:S01]  /*0740*/  FFMA R2, R2, 2, -R3 ;  /* 0x4000000002027823 */ /* 0x000fe20000000803 */
[C---:B------:R-:W-:Y:S01]  /*0750*/  FMUL R7, R8.reuse, 2 ;  /* 0x4000000008077820 */ /* 0x040fe20000400000 */
[----:B------:R-:W-:Y:S01]  /*0760*/  FADD R19, -R19, R8 ;  /* 0x0000000813137221 */ /* 0x000fe20000000100 */
[----:B------:R-:W-:Y:S01]  /*0770*/  FSETP.GEU.AND P3, PT, R3, RZ, PT ;  /* 0x000000ff0300720b */ /* 0x000fe20003f6e000 */
[----:B------:R-:W-:Y:S01]  /*0780*/  FFMA R5, R5, 2, R2 ;  /* 0x4000000005057823 */ /* 0x000fe20000000002 */
[----:B------:R-:W-:Y:S01]  /*0790*/  FFMA R8, R8, 2, -R7 ;  /* 0x4000000008087823 */ /* 0x000fe20000000807 */
[----:B------:R-:W2:Y:S01]  /*07a0*/  FRND R18, R7 ;  /* 0x0000000700127307 */ /* 0x000ea20000201000 */
[----:B------:R-:W-:Y:S01]  /*07b0*/  FADD R19, R16, -R19 ;  /* 0x8000001310137221 */ /* 0x000fe20000000000 */
[----:B------:R-:W-:-:S02]  /*07c0*/  FSETP.GT.AND P2, PT, |R7|, 152, PT ;  /* 0x431800000700780b */ /* 0x000fc40003f44200 */
[----:B------:R-:W-:Y:S01]  /*07d0*/  FSEL R20, RZ, +INF , !P3 ;  /* 0x7f800000ff147808 */ /* 0x000fe20005800000 */
[----:B------:R-:W-:Y:S01]  /*07e0*/  FFMA R19, R19, 2, R8 ;  /* 0x4000000013137823 */ /* 0x000fe20000000008 */
[----:B------:R-:W-:Y:S01]  /*07f0*/  FSETP.NEU.AND P3, PT, R0, RZ, PT ;  /* 0x000000ff0000720b */ /* 0x000fe20003f6d000 */
[----:B0-----:R-:W-:Y:S01]  /*0800*/  FADD R2, R3, -R6 ;  /* 0x8000000603027221 */ /* 0x001fe20000000000 */
[----:B------:R0:W5:Y:S01]  /*0810*/  F2I.NTZ R8, R7 ;  /* 0x0000000700087305 */ /* 0x0001620000203100 */
[----:B------:R-:W-:Y:S02]  /*0820*/  FSETP.GT.AND P0, PT, R6, RZ, PT ;  /* 0x000000ff0600720b */ /* 0x000fe40003f04000 */
[----:B------:R-:W-:Y:S01]  /*0830*/  FADD R2, R2, R5 ;  /* 0x0000000502027221 */ /* 0x000fe20000000000 */
[----:B--2---:R-:W-:-:S03]  /*0840*/  FADD R4, R7, -R18 ;  /* 0x8000001207047221 */ /* 0x004fc60000000000 */
[----:B------:R-:W-:Y:S01]  /*0850*/  FFMA R5, R2, R9, 0.0013391353422775864601 ;  /* 0x3aaf85ed02057423 */ /* 0x000fe20000000009 */
[----:B------:R-:W-:Y:S01]  /*0860*/  FSETP.GT.AND P1, PT, R18, RZ, PT ;  /* 0x000000ff1200720b */ /* 0x000fe20003f24000 */
[----:B------:R-:W-:Y:S02]  /*0870*/  FADD R4, R4, R19 ;  /* 0x0000001304047221 */ /* 0x000fe40000000000 */
[----:B------:R-:W-:Y:S02]  /*0880*/  FFMA R5, R2, R5, 0.0096188392490148544312 ;  /* 0x3c1d985602057423 */ /* 0x000fe40000000005 */
[----:B------:R-:W-:Y:S02]  /*0890*/  FFMA R9, R4, R9, 0.0013391353422775864601 ;  /* 0x3aaf85ed04097423 */ /* 0x000fe40000000009 */
[----:B------:R-:W-:Y:S02]  /*08a0*/  FFMA R5, R2, R5, 0.055503588169813156128 ;  /* 0x3d6357bb02057423 */ /* 0x000fe40000000005 */
[----:B------:R-:W-:-:S02]  /*08b0*/  FFMA R9, R4, R9, 0.0096188392490148544312 ;  /* 0x3c1d985604097423 */ /* 0x000fc40000000009 */
[----:B------:R-:W-:Y:S02]  /*08c0*/  FFMA R5, R2, R5, 0.24022644758224487305 ;  /* 0x3e75fdec02057423 */ /* 0x000fe40000000005 */
[----:B------:R-:W-:Y:S02]  /*08d0*/  FFMA R9, R4, R9, 0.055503588169813156128 ;  /* 0x3d6357bb04097423 */ /* 0x000fe40000000009 */
[----:B------:R-:W-:Y:S01]  /*08e0*/  FFMA R11, R2, R5, 0.69314718246459960938 ;  /* 0x3f317218020b7423 */ /* 0x000fe20000000005 */
[----:B------:R-:W-:Y:S01]  /*08f0*/  SEL R5, RZ, 0x83000000, P1 ;  /* 0x83000000ff057807 */ /* 0x000fe20000800000 */
[----:B------:R-:W-:Y:S02]  /*0900*/  FFMA R17, R4, R9, 0.24022644758224487305 ;  /* 0x3e75fdec04117423 */ /* 0x000fe40000000009 */
[----:B------:R-:W-:Y:S01]  /*0910*/  FFMA R11, R2, R11, 1 ;  /* 0x3f800000020b7423 */ /* 0x000fe2000000000b */
[----:B------:R-:W2:Y:S01]  /*0920*/  F2I.NTZ R9, R3 ;  /* 0x0000000300097305 */ /* 0x000ea20000203100 */
[----:B------:R-:W-:Y:S01]  /*0930*/  SEL R2, RZ, 0x83000000, P0 ;  /* 0x83000000ff027807 */ /* 0x000fe20000000000 */
[C---:B------:R-:W-:Y:S01]  /*0940*/  FFMA R17, R4.reuse, R17, 0.69314718246459960938 ;  /* 0x3f31721804117423 */ /* 0x040fe20000000011 */
[----:B------:R-:W-:Y:S01]  /*0950*/  FSETP.GEU.AND P0, PT, R7, RZ, PT ;  /* 0x000000ff0700720b */ /* 0x000fe20003f0e000 */
[----:B------:R-:W-:Y:S01]  /*0960*/  VIADD R6, R5, 0x7f000000 ;  /* 0x7f00000005067836 */ /* 0x000fe20000000000 */
[----:B------:R-:W-:Y:S01]  /*0970*/  FSETP.GT.AND P1, PT, |R3|, 152, PT ;  /* 0x431800000300780b */ /* 0x000fe20003f24200 */
[----:B------:R-:W-:Y:S01]  /*0980*/  FFMA R17, R4, R17, 1 ;  /* 0x3f80000004117423 */ /* 0x000fe20000000011 */
[----:B------:R-:W-:Y:S01]  /*0990*/  VIADD R4, R2, 0x7f000000 ;  /* 0x7f00000002047836 */ /* 0x000fe20000000000 */
[----:B0-----:R-:W-:-:S02]  /*09a0*/  FSEL R7, RZ, +INF , !P0 ;  /* 0x7f800000ff077808 */ /* 0x001fc40004000000 */
[----:B------:R-:W-:Y:S01]  /*09b0*/  FSETP.NAN.AND P0, PT, |R10|, |R10|, PT ;  /* 0x4000000a0a00720b */ /* 0x000fe20003f08200 */
[----:B------:R-:W-:Y:S01]  /*09c0*/  FMUL R17, R6, R17 ;  /* 0x0000001106117220 */ /* 0x000fe20000400000 */
[----:B-----5:R-:W-:Y:S01]  /*09d0*/  LEA R8, R8, -R5, 0x17 ;  /* 0x8000000508087211 */ /* 0x020fe200078eb8ff */
[----:B------:R-:W-:Y:S01]  /*09e0*/  FMUL R6, R4, R11 ;  /* 0x0000000b04067220 */ /* 0x000fe20000400000 */
[----:B------:R-:W-:Y:S01]  /*09f0*/  FADD R4, R10, R10 ;  /* 0x0000000a0a047221 */ /* 0x000fe20000000000 */
[----:B--2---:R-:W-:Y:S02]  /*0a00*/  LEA R5, R9, -R2, 0x17 ;  /* 0x8000000209057211 */ /* 0x004fe400078eb8ff */
[----:B------:R-:W-:Y:S01]  /*0a10*/  @!P2 FMUL R7, R8, R17 ;  /* 0x000000110807a220 */ /* 0x000fe20000400000 */
[----:B------:R-:W-:Y:S01]  /*0a20*/  FSETP.NEU.AND P2, PT, |R10|, +INF , PT ;  /* 0x7f8000000a00780b */ /* 0x000fe20003f4d200 */
[----:B------:R-:W0:Y:S01]  /*0a30*/  LDC.64 R16, c[0x0][0x3f0] ;  /* 0x0000fc00ff107b82 */ /* 0x000e220000000a00 */
[----:B------:R-:W-:Y:S01]  /*0a40*/  LOP3.LUT R4, R4, 0x7fffffff, RZ, 0xc0, !PT ;  /* 0x7fffffff04047812 */ /* 0x000fe200078ec0ff */
[----:B------:R-:W-:Y:S01]  /*0a50*/  @!P1 FMUL R20, R5, R6 ;  /* 0x0000000605149220 */ /* 0x000fe20000400000 */
[----:B------:R-:W-:Y:S01]  /*0a60*/  FSETP.NEU.AND P1, PT, R10, 1, PT ;  /* 0x3f8000000a00780b */ /* 0x000fe20003f2d000 */
[----:B------:R-:W-:Y:S01]  /*0a70*/  FADD R5, R0, R0 ;  /* 0x0000000000057221 */ /* 0x000fe20000000000 */
[----:B------:R-:W-:Y:S01]  /*0a80*/  @P4 FSEL R4, R4, R7, !P2 ;  /* 0x0000000704044208 */ /* 0x000fe20005000000 */
[----:B------:R-:W-:Y:S01]  /*0a90*/  @P0 FADD R4, R10, 2 ;  /* 0x400000000a040421 */ /* 0x000fe20000000000 */
[C---:B------:R-:W-:Y:S01]  /*0aa0*/  FSETP.NAN.AND P0, PT, |R0|.reuse, |R0|, PT ;  /* 0x400000000000720b */ /* 0x040fe20003f08200 */
[----:B------:R-:W2:Y:S01]  /*0ab0*/  LDC.64 R8, c[0x0][0x3e0] ;  /* 0x0000f800ff087b82 */ /* 0x000ea20000000a00 */
[----:B------:R-:W-:Y:S01]  /*0ac0*/  FSETP.NEU.AND P2, PT, |R0|, +INF , PT ;  /* 0x7f8000000000780b */ /* 0x000fe20003f4d200 */
[C---:B------:R-:W-:Y:S01]  /*0ad0*/  DADD R10, R12.reuse, R12 ;  /* 0x000000000c0a7229 */ /* 0x040fe2000000000c */
[----:B------:R-:W-:Y:S01]  /*0ae0*/  FSEL R18, R4, 1, P1 ;  /* 0x3f80000004127808 */ /* 0x000fe20000800000 */
[--C-:B------:R-:W-:Y:S01]  /*0af0*/  DADD R12, R12, R14.reuse ;  /* 0x000000000c0c7229 */ /* 0x100fe2000000000e */
[----:B------:R-:W-:Y:S01]  /*0b00*/  LOP3.LUT R5, R5, 0x7fffffff, RZ, 0xc0, !PT ;  /* 0x7fffffff05057812 */ /* 0x000fe200078ec0ff */
[----:B------:R-:W-:Y:S01]  /*0b10*/  DADD R14, R14, R14 ;  /* 0x000000000e0e7229 */ /* 0x000fe2000000000e */
[----:B------:R-:W-:Y:S01]  /*0b20*/  FSETP.NEU.AND P1, PT, R0, 1, PT ;  /* 0x3f8000000000780b */ /* 0x000fe20003f2d000 */
[----:B------:R-:W2:Y:S01]  /*0b30*/  LDC.64 R2, c[0x0][0x3e8] ;  /* 0x0000fa00ff027b82 */ /* 0x000ea20000000a00 */
[----:B------:R-:W5:Y:S01]  /*0b40*/  F2F.F64.F32 R18, R18 ;  /* 0x0000001200127310 */ /* 0x000f620000201800 */
[----:B------:R-:W-:-:S02]  /*0b50*/  @P3 FSEL R5, R5, R20, !P2 ;  /* 0x0000001405053208 */ /* 0x000fc40005000000 */
[----:B------:R-:W-:Y:S01]  /*0b60*/  @P0 FADD R5, R0, 2 ;  /* 0x4000000000050421 */ /* 0x000fe20000000000 */
[----:B0-----:R-:W-:-:S04]  /*0b70*/  DMUL R16, R16, 4 ;  /* 0x4010000010107828 */ /* 0x001fc80000000000 */
[----:B------:R-:W-:-:S04]  /*0b80*/  FSEL R96, R5, 1, P1 ;  /* 0x3f80000005607808 */ /* 0x000fc80000800000 */
[----:B------:R-:W-:Y:S02]  /*0b90*/  DMUL R16, R16, UR30 ;  /* 0x0000001e10107c28 */ /* 0x000fe40008000000 */
[----:B-----5:R-:W-:Y:S02]  /*0ba0*/  DMUL R18, R18, UR28 ;  /* 0x0000001c12127c28 */ /* 0x020fe40008000000 */
[----:B-1234-:R-:W-:-:S11]  /*0bb0*/  DADD R8, R8, -R2 ;  /* 0x0000000008087229 */ /* 0x01efd60000000802 */
.L_x_48:
[----:B------:R-:W0:Y:S08]  /*0bc0*/  LDC.64 R2, c[0x0][0x388] ;  /* 0x0000e200ff027b82 */ /* 0x000e300000000a00 */
[----:B------:R-:W1:Y:S08]  /*0bd0*/  LDC.64 R20, c[0x0][0x3a0] ;  /* 0x0000e800ff147b82 */ /* 0x000e700000000a00 */
[----:B------:R-:W2:Y:S01]  /*0be0*/  LDC.64 R42, c[0x0][0x398] ;  /* 0x0000e600ff2a7b82 */ /* 0x000ea20000000a00 */
[----:B0-----:R-:W-:-:S07]  /*0bf0*/  IMAD.WIDE R2, R97, 0x4, R2 ;  /* 0x0000000461027825 */ /* 0x001fce00078e0202 */
[----:B------:R-:W0:Y:S01]  /*0c00*/  LDC.64 R22, c[0x0][0x390] ;  /* 0x0000e400ff167b82 */ /* 0x000e220000000a00 */
[----:B------:R-:W1:Y:S01]  /*0c10*/  LDG.E R0, desc[UR10][R2.64] ;  /* 0x0000000a02007981 */ /* 0x000e62000c1e1900 */
[----:B------:R-:W-:-:S06]  /*0c20*/  IABS R30, UR4 ;  /* 0x00000004001e7c13 */ /* 0x000fcc0008000000 */
[----:B------:R-:W3:Y:S01]  /*0c30*/  LDC R7, c[0x0][0x410] ;  /* 0x00010400ff077b82 */ /* 0x000ee20000000800 */
[----:B------:R-:W4:Y:S01]  /*0c40*/  I2F.RP R4, R30 ;  /* 0x0000001e00047306 */ /* 0x000f220000209400 */
[----:B-1----:R-:W-:-:S06]  /*0c50*/  IMAD.WIDE R20, R0, 0x8, R20 ;  /* 0x0000000800147825 */ /* 0x002fcc00078e0214 */
[----:B------:R-:W5:Y:S01]  /*0c60*/  LDG.E.64 R20, desc[UR10][R20.64] ;  /* 0x0000000a14147981 */ /* 0x000f62000c1e1b00 */
[----:B--2---:R-:W-:-:S06]  /*0c70*/  IMAD.WIDE R42, R0, 0x8, R42 ;  /* 0x00000008002a7825 */ /* 0x004fcc00078e022a */
[----:B------:R-:W2:Y:S01]  /*0c80*/  LDG.E.64 R42, desc[UR10][R42.64] ;  /* 0x0000000a2a2a7981 */ /* 0x000ea2000c1e1b00 */
[----:B0-----:R-:W-:-:S06]  /*0c90*/  IMAD.WIDE R22, R0, 0x8, R22 ;  /* 0x0000000800167825 */ /* 0x001fcc00078e0216 */
[----:B------:R-:W2:Y:S01]  /*0ca0*/  LDG.E.64 R22, desc[UR10][R22.64] ;  /* 0x0000000a16167981 */ /* 0x000ea2000c1e1b00 */
[----:B----4-:R-:W0:Y:S01]  /*0cb0*/  MUFU.RCP R4, R4 ;  /* 0x0000000400047308 */ /* 0x010e220000001000 */
[----:B------:R-:W-:Y:S01]  /*0cc0*/  IABS R24, UR4 ;  /* 0x0000000400187c13 */ /* 0x000fe20008000000 */
[----:B------:R-:W-:Y:S01]  /*0cd0*/  UIADD3 UR8, UPT, UPT, -UR4, URZ, URZ ;  /* 0x000000ff04087290 */ /* 0x000fe2000fffe1ff */
[----:B---3--:R-:W-:Y:S01]  /*0ce0*/  IABS R33, R7 ;  /* 0x0000000700217213 */ /* 0x008fe20000000000 */
[----:B------:R-:W-:Y:S02]  /*0cf0*/  BSSY.RECONVERGENT B1, `(.L_x_3) ;  /* 0x000008e000017945 */ /* 0x000fe40003800200 */
[----:B------:R-:W-:Y:S02]  /*0d00*/  IMAD.MOV R24, RZ, RZ, -R24 ;  /* 0x000000ffff187224 */ /* 0x000fe400078e0a18 */
[----:B0-----:R-:W-:-:S04]  /*0d10*/  VIADD R2, R4, 0xffffffe ;  /* 0x0ffffffe04027836 */ /* 0x001fc80000000000 */
[----:B------:R0:W1:Y:S02]  /*0d20*/  F2I.FTZ.U32.TRUNC.NTZ R3, R2 ;  /* 0x0000000200037305 */ /* 0x000064000021f000 */
[----:B0-----:R-:W-:Y:S01]  /*0d30*/  IMAD.MOV.U32 R2, RZ, RZ, RZ ;  /* 0x000000ffff027224 */ /* 0x001fe200078e00ff */
[----:B-1----:R-:W-:-:S05]  /*0d40*/  IADD3 R25, PT, PT, RZ, -R3, RZ ;  /* 0x80000003ff197210 */ /* 0x002fca0007ffe0ff */
[----:B------:R-:W-:-:S04]  /*0d50*/  IMAD R25, R25, R30, RZ ;  /* 0x0000001e19197224 */ /* 0x000fc800078e02ff */
[----:B------:R-:W-:Y:S01]  /*0d60*/  IMAD.HI.U32 R2, R3, R25, R2 ;  /* 0x0000001903027227 */ /* 0x000fe200078e0002 */
[----:B------:R-:W-:-:S05]  /*0d70*/  IABS R3, R97 ;  /* 0x0000006100037213 */ /* 0x000fca0000000000 */
[----:B------:R-:W-:-:S04]  /*0d80*/  IMAD.HI.U32 R2, R2, R3, RZ ;  /* 0x0000000302027227 */ /* 0x000fc800078e00ff */
[----:B------:R-:W-:-:S05]  /*0d90*/  IMAD R3, R2, R24, R3 ;  /* 0x0000001802037224 */ /* 0x000fca00078e0203 */
[----:B------:R-:W-:-:S13]  /*0da0*/  ISETP.GT.U32.AND P1, PT, R30, R3, PT ;  /* 0x000000031e00720c */ /* 0x000fda0003f24070 */
[----:B------:R-:W-:Y:S01]  /*0db0*/  @!P1 IMAD.IADD R3, R3, 0x1, -R30 ;  /* 0x0000000103039824 */ /* 0x000fe200078e0a1e */
[----:B------:R-:W-:Y:S02]  /*0dc0*/  @!P1 IADD3 R2, PT, PT, R2, 0x1, RZ ;  /* 0x0000000102029810 */ /* 0x000fe40007ffe0ff */
[----:B------:R-:W-:Y:S02]  /*0dd0*/  ISETP.NE.AND P1, PT, RZ, UR4, PT ;  /* 0x00000004ff007c0c */ /* 0x000fe4000bf25270 */
[----:B------:R-:W-:Y:S02]  /*0de0*/  ISETP.GE.U32.AND P0, PT, R3, R30, PT ;  /* 0x0000001e0300720c */ /* 0x000fe40003f06070 */
[----:B------:R-:W-:-:S11]  /*0df0*/  LOP3.LUT R3, R97, UR4, RZ, 0x3c, !PT ;  /* 0x0000000461037c12 */ /* 0x000fd6000f8e3cff */
[----:B------:R-:W-:-:S05]  /*0e00*/  @P0 VIADD R2, R2, 0x1 ;  /* 0x0000000102020836 */ /* 0x000fca0000000000 */
[----:B------:R-:W-:Y:S01]  /*0e10*/  MOV R38, R2 ;  /* 0x0000000200267202 */ /* 0x000fe20000000f00 */
[----:B------:R-:W-:Y:S01]  /*0e20*/  IMAD.MOV.U32 R2, RZ, RZ, 0x1 ;  /* 0x00000001ff027424 */ /* 0x000fe200078e00ff */
[----:B-----5:R-:W0:Y:S02]  /*0e30*/  F2F.F32.F64 R36, R20 ;  /* 0x0000001400247310 */ /* 0x020e240000301000 */
[C---:B0-----:R-:W-:Y:S01]  /*0e40*/  FMUL R5, |R36|.reuse, 16777216 ;  /* 0x4b80000024057820 */ /* 0x041fe20000400200 */
[C---:B------:R-:W-:Y:S02]  /*0e50*/  FSETP.GEU.AND P2, PT, |R36|.reuse, 1.175494350822287508e-38, PT ;  /* 0x008000002400780b */ /* 0x040fe40003f4e200 */
[----:B------:R-:W-:Y:S02]  /*0e60*/  FSETP.NEU.AND P4, PT, |R36|, +INF , PT ;  /* 0x7f8000002400780b */ /* 0x000fe40003f8d200 */
[----:B------:R-:W-:-:S04]  /*0e70*/  FSEL R5, R5, |R36|, !P2 ;  /* 0x4000002405057208 */ /* 0x000fc80005000000 */
[----:B------:R-:W-:-:S04]  /*0e80*/  IADD3 R4, PT, PT, R5, -0x3f3504f3, RZ ;  /* 0xc0cafb0d05047810 */ /* 0x000fc80007ffe0ff */
[----:B------:R-:W-:Y:S02]  /*0e90*/  LOP3.LUT R6, R4, 0xff800000, RZ, 0xc0, !PT ;  /* 0xff80000004067812 */ /* 0x000fe400078ec0ff */
[----:B------:R-:W0:Y:S02]  /*0ea0*/  I2F.RP R4, R33 ;  /* 0x0000002100047306 */ /* 0x000e240000209400 */
[-C--:B------:R-:W-:Y:S02]  /*0eb0*/  IADD3 R5, PT, PT, R5, -R6.reuse, RZ ;  /* 0x8000000605057210 */ /* 0x080fe40007ffe0ff */
[----:B------:R-:W-:-:S03]  /*0ec0*/  I2FP.F32.S32 R6, R6 ;  /* 0x0000000600067245 */ /* 0x000fc60000201400 */
[C---:B------:R-:W-:Y:S01]  /*0ed0*/  FADD R25, R5.reuse, 1 ;  /* 0x3f80000005197421 */ /* 0x040fe20000000000 */
[----:B------:R-:W-:Y:S01]  /*0ee0*/  FADD R26, R5, -1 ;  /* 0xbf800000051a7421 */ /* 0x000fe20000000000 */
[----:B------:R-:W-:Y:S02]  /*0ef0*/  FSEL R5, RZ, -24, P2 ;  /* 0xc1c00000ff057808 */ /* 0x000fe40001000000 */
[----:B------:R-:W1:Y:S01]  /*0f00*/  MUFU.RCP R27, R25 ;  /* 0x00000019001b7308 */ /* 0x000e620000001000 */
[----:B------:R-:W-:Y:S01]  /*0f10*/  FADD R24, R26, R26 ;  /* 0x0000001a1a187221 */ /* 0x000fe20000000000 */
[----:B------:R-:W-:Y:S01]  /*0f20*/  ISETP.GE.AND P2, PT, R3, RZ, PT ;  /* 0x000000ff0300720c */ /* 0x000fe20003f46270 */
[----:B------:R-:W-:-:S05]  /*0f30*/  FFMA R5, R6, 1.1920928955078125e-07, R5 ;  /* 0x3400000006057823 */ /* 0x000fca0000000005 */
[----:B0-----:R-:W0:Y:S07]  /*0f40*/  MUFU.RCP R4, R4 ;  /* 0x0000000400047308 */ /* 0x001e2e0000001000 */
[----:B------:R-:W-:Y:S01]  /*0f50*/  @!P2 IMAD.MOV R38, RZ, RZ, -R38 ;  /* 0x000000ffff26a224 */ /* 0x000fe200078e0a26 */
[----:B--2---:R-:W-:Y:S01]  /*0f60*/  MUFU.RCP64H R3, R43 ;  /* 0x0000002b00037308 */ /* 0x004fe20000001800 */
[----:B-1----:R-:W-:Y:S01]  /*0f70*/  FMUL R28, R27, R24 ;  /* 0x000000181b1c7220 */ /* 0x002fe20000400000 */
[----:B------:R-:W-:-:S02]  /*0f80*/  @!P1 LOP3.LUT R38, RZ, UR4, RZ, 0x33, !PT ;  /* 0x00000004ff269c12 */ /* 0x000fc4000f8e33ff */
[----:B------:R-:W-:Y:S01]  /*0f90*/  ISETP.NE.AND P1, PT, R7, RZ, PT ;  /* 0x000000ff0700720c */ /* 0x000fe20003f25270 */
[----:B------:R-:W-:Y:S01]  /*0fa0*/  FADD R25, R26, -R28 ;  /* 0x8000001c1a197221 */ /* 0x000fe20000000000 */
[----:B------:R-:W-:Y:S01]  /*0fb0*/  FFMA R30, R28, 1.4426950216293334961, R5 ;  /* 0x3fb8aa3b1c1e7823 */ /* 0x000fe20000000005 */
[----:B------:R-:W-:Y:S01]  /*0fc0*/  IMAD R40, R38, UR8, R97 ;  /* 0x0000000826287c24 */ /* 0x000fe2000f8e0261 */
[----:B------:R-:W1:Y:S01]  /*0fd0*/  LDCU.64 UR8, c[0x0][0x3f0] ;  /* 0x00007e00ff0877ac */ /* 0x000e620008000a00 */
[----:B0-----:R-:W-:Y:S01]  /*0fe0*/  IADD3 R24, PT, PT, R4, 0xffffffe, RZ ;  /* 0x0ffffffe04187810 */ /* 0x001fe20007ffe0ff */
[----:B------:R-:W-:Y:S01]  /*0ff0*/  FADD R29, R25, R25 ;  /* 0x00000019191d7221 */ /* 0x000fe20000000000 */
[-C--:B------:R-:W-:Y:S01]  /*1000*/  FMUL R4, R28, R28.reuse ;  /* 0x0000001c1c047220 */ /* 0x080fe20000400000 */
[----:B------:R-:W-:Y:S01]  /*1010*/  FADD R5, R5, -R30 ;  /* 0x8000001e05057221 */ /* 0x000fe20000000000 */
[----:B------:R-:W0:Y:S01]  /*1020*/  F2I.FTZ.U32.TRUNC.NTZ R25, R24 ;  /* 0x0000001800197305 */ /* 0x000e22000021f000 */
[----:B------:R-:W-:Y:S01]  /*1030*/  FFMA R26, R26, -R28, R29 ;  /* 0x8000001c1a1a7223 */ /* 0x000fe2000000001d */
[----:B------:R-:W-:-:S02]  /*1040*/  IMAD.MOV.U32 R29, RZ, RZ, 0x3a2c32e4 ;  /* 0x3a2c32e4ff1d7424 */ /* 0x000fc400078e00ff */
[----:B------:R-:W-:Y:S01]  /*1050*/  FFMA R5, R28, 1.4426950216293334961, R5 ;  /* 0x3fb8aa3b1c057823 */ /* 0x000fe20000000005 */
[----:B------:R-:W-:Y:S01]  /*1060*/  IABS R32, R40 ;  /* 0x0000002800207213 */ /* 0x000fe20000000000 */
[----:B------:R-:W-:Y:S01]  /*1070*/  FMUL R26, R27, R26 ;  /* 0x0000001a1b1a7220 */ /* 0x000fe20000400000 */
[----:B------:R-:W-:-:S03]  /*1080*/  FFMA R29, R4, R29, 0.0032181653659790754318 ;  /* 0x3b52e7db041d7423 */ /* 0x000fc6000000001d */
[----:B------:R-:W-:Y:S01]  /*1090*/  FFMA R5, R26, 1.4426950216293334961, R5 ;  /* 0x3fb8aa3b1a057823 */ /* 0x000fe20000000005 */
[----:B------:R-:W-:-:S03]  /*10a0*/  FFMA R29, R4, R29, 0.018033718690276145935 ;  /* 0x3c93bb73041d7423 */ /* 0x000fc6000000001d */
[----:B------:R-:W-:Y:S01]  /*10b0*/  FFMA R27, R28, 1.9251366722983220825e-08, R5 ;  /* 0x32a55e341c1b7823 */ /* 0x000fe20000000005 */
[----:B------:R-:W-:Y:S01]  /*10c0*/  FFMA R29, R4, R29, 0.12022458761930465698 ;  /* 0x3df6384f041d7423 */ /* 0x000fe2000000001d */
[----:B0-----:R-:W-:-:S03]  /*10d0*/  IADD3 R24, PT, PT, RZ, -R25, RZ ;  /* 0x80000019ff187210 */ /* 0x001fc60007ffe0ff */
[----:B------:R-:W-:Y:S01]  /*10e0*/  FMUL R29, R4, R29 ;  /* 0x0000001d041d7220 */ /* 0x000fe20000400000 */
[----:B------:R-:W-:Y:S01]  /*10f0*/  DFMA R4, -R42, R2, 1 ;  /* 0x3ff000002a04742b */ /* 0x000fe20000000102 */
[----:B------:R-:W-:Y:S01]  /*1100*/  IMAD R31, R24, R33, RZ ;  /* 0x00000021181f7224 */ /* 0x000fe200078e02ff */
[----:B------:R-:W-:Y:S01]  /*1110*/  MOV R24, RZ ;  /* 0x000000ff00187202 */ /* 0x000fe20000000f00 */
[----:B------:R-:W-:-:S04]  /*1120*/  FMUL R6, R29, 3 ;  /* 0x404000001d067820 */ /* 0x000fc80000400000 */
[----:B------:R-:W-:-:S04]  /*1130*/  IMAD.HI.U32 R24, R25, R31, R24 ;  /* 0x0000001f19187227 */ /* 0x000fc800078e0018 */
[----:B------:R-:W-:Y:S01]  /*1140*/  FFMA R27, R26, R6, R27 ;  /* 0x000000061a1b7223 */ /* 0x000fe2000000001b */
[----:B------:R-:W-:Y:S01]  /*1150*/  DFMA R4, R4, R4, R4 ;  /* 0x000000040404722b */ /* 0x000fe20000000004 */
[----:B------:R-:W-:Y:S02]  /*1160*/  IMAD.MOV.U32 R26, RZ, RZ, R32 ;  /* 0x000000ffff1a7224 */ /* 0x000fe400078e0020 */
[----:B------:R-:W-:Y:S02]  /*1170*/  FFMA R27, R28, R29, R27 ;  /* 0x0000001d1c1b7223 */ /* 0x000fe4000000001b */
[----:B------:R-:W-:-:S04]  /*1180*/  IMAD.HI.U32 R6, R24, R26, RZ ;  /* 0x0000001a18067227 */ /* 0x000fc800078e00ff */
[----:B------:R-:W-:Y:S01]  /*1190*/  FADD R25, R30, R27 ;  /* 0x0000001b1e197221 */ /* 0x000fe20000000000 */
[----:B------:R-:W-:Y:S01]  /*11a0*/  DFMA R4, R2, R4, R2 ;  /* 0x000000040204722b */ /* 0x000fe20000000002 */
[----:B------:R-:W-:Y:S02]  /*11b0*/  IADD3 R24, PT, PT, -R6, RZ, RZ ;  /* 0x000000ff06187210 */ /* 0x000fe40007ffe1ff */
[----:B------:R-:W-:Y:S01]  /*11c0*/  FMUL R28, R25, 2 ;  /* 0x40000000191c7820 */ /* 0x000fe20000400000 */
[----:B------:R-:W-:Y:S02]  /*11d0*/  FADD R30, -R30, R25 ;  /* 0x000000191e1e7221 */ /* 0x000fe40000000100 */
[----:B------:R-:W-:Y:S01]  /*11e0*/  IMAD R24, R33, R24, R26 ;  /* 0x0000001821187224 */ /* 0x000fe200078e021a */
[----:B------:R-:W0:Y:S01]  /*11f0*/  FRND R29, R28 ;  /* 0x0000001c001d7307 */ /* 0x000e220000201000 */
[----:B------:R-:W-:Y:S01]  /*1200*/  DFMA R2, -R42, R4, 1 ;  /* 0x3ff000002a02742b */ /* 0x000fe20000000104 */
[----:B------:R-:W-:Y:S01]  /*1210*/  FADD R30, R27, -R30 ;  /* 0x8000001e1b1e7221 */ /* 0x000fe20000000000 */
[----:B------:R-:W-:Y:S01]  /*1220*/  FFMA R25, R25, 2, -R28 ;  /* 0x4000000019197823 */ /* 0x000fe2000000081c */
[----:B------:R-:W-:-:S02]  /*1230*/  ISETP.GT.U32.AND P2, PT, R33, R24, PT ;  /* 0x000000182100720c */ /* 0x000fc40003f44070 */
[----:B------:R-:W-:Y:S01]  /*1240*/  LOP3.LUT R27, R40, R7, RZ, 0x3c, !PT ;  /* 0x00000007281b7212 */ /* 0x000fe200078e3cff */
[----:B------:R-:W-:Y:S01]  /*1250*/  FFMA R25, R30, 2, R25 ;  /* 0x400000001e197823 */ /* 0x000fe20000000019 */
[----:B------:R-:W-:Y:S01]  /*1260*/  MOV R30, 0x391fcb8e ;  /* 0x391fcb8e001e7802 */ /* 0x000fe20000000f00 */
[----:B------:R-:W-:Y:S01]  /*1270*/  DFMA R2, R4, R2, R4 ;  /* 0x000000020402722b */ /* 0x000fe20000000004 */
[----:B------:R-:W-:Y:S01]  /*1280*/  ISETP.GE.AND P3, PT, R27, RZ, PT ;  /* 0x000000ff1b00720c */ /* 0x000fe20003f66270 */
[----:B-1----:R-:W-:Y:S01]  /*1290*/  DMUL R4, R22, UR8 ;  /* 0x0000000816047c28 */ /* 0x002fe20008000000 */
[C---:B------:R-:W-:Y:S02]  /*12a0*/  FSETP.GT.AND P5, PT, |R28|.reuse, 152, PT ;  /* 0x431800001c00780b */ /* 0x040fe40003fa4200 */
[C---:B------:R-:W-:Y:S01]  /*12b0*/  FSETP.GEU.AND P6, PT, R28.reuse, RZ, PT ;  /* 0x000000ff1c00720b */ /* 0x040fe20003fce000 */
[----:B0-----:R-:W-:Y:S02]  /*12c0*/  FADD R26, R28, -R29 ;  /* 0x8000001d1c1a7221 */ /* 0x001fe40000000000 */
[----:B------:R-:W-:-:S02]  /*12d0*/  @!P2 IMAD.IADD R24, R24, 0x1, -R33 ;  /* 0x000000011818a824 */ /* 0x000fc400078e0a21 */
[----:B------:R-:W-:Y:S01]  /*12e0*/  FADD R31, R25, R26 ;  /* 0x0000001a191f7221 */ /* 0x000fe20000000000 */
[----:B------:R-:W-:Y:S01]  /*12f0*/  @!P2 VIADD R6, R6, 0x1 ;  /* 0x000000010606a836 */ /* 0x000fe20000000000 */
[----:B------:R-:W-:Y:S02]  /*1300*/  FSETP.NAN.AND P2, PT, |R36|, |R36|, PT ;  /* 0x400000242400720b */ /* 0x000fe40003f48200 */
[----:B------:R-:W-:Y:S01]  /*1310*/  ISETP.GE.U32.AND P0, PT, R24, R33, PT ;  /* 0x000000211800720c */ /* 0x000fe20003f06070 */
[C---:B------:R-:W-:Y:S01]  /*1320*/  FFMA R26, R31.reuse, R30, 0.0013391353422775864601 ;  /* 0x3aaf85ed1f1a7423 */ /* 0x040fe2000000001e */
[----:B------:R-:W-:Y:S01]  /*1330*/  DMUL R24, R4, R2 ;  /* 0x0000000204187228 */ /* 0x000fe20000000000 */
[----:B------:R-:W0:Y:S02]  /*1340*/  F2I.NTZ R33, R28 ;  /* 0x0000001c00217305 */ /* 0x000e240000203100 */
[----:B------:R-:W-:-:S04]  /*1350*/  FFMA R26, R31, R26, 0.0096188392490148544312 ;  /* 0x3c1d98561f1a7423 */ /* 0x000fc8000000001a */
[----:B------:R-:W-:Y:S01]  /*1360*/  FFMA R30, R31, R26, 0.055503588169813156128 ;  /* 0x3d6357bb1f1e7423 */ /* 0x000fe2000000001a */
[----:B------:R-:W-:-:S03]  /*1370*/  DFMA R26, -R42, R24, R4 ;  /* 0x000000182a1a722b */ /* 0x000fc60000000104 */
[----:B------:R-:W-:Y:S01]  /*1380*/  @P0 IADD3 R6, PT, PT, R6, 0x1, RZ ;  /* 0x0000000106060810 */ /* 0x000fe20007ffe0ff */
[----:B------:R-:W-:Y:S01]  /*1390*/  FFMA R32, R31, R30, 0.24022644758224487305 ;  /* 0x3e75fdec1f207423 */ /* 0x000fe2000000001e */
[----:B------:R-:W-:-:S03]  /*13a0*/  FSETP.GT.AND P0, PT, R29, RZ, PT ;  /* 0x000000ff1d00720b */ /* 0x000fc60003f04000 */
[----:B------:R-:W-:Y:S01]  /*13b0*/  IMAD.MOV.U32 R30, RZ, RZ, R6 ;  /* 0x000000ffff1e7224 */ /* 0x000fe200078e0006 */
[----:B------:R-:W-:Y:S01]  /*13c0*/  SEL R6, RZ, 0x83000000, P0 ;  /* 0x83000000ff067807 */ /* 0x000fe20000000000 */
[----:B------:R-:W-:Y:S01]  /*13d0*/  DFMA R2, R2, R26, R24 ;  /* 0x0000001a0202722b */ /* 0x000fe20000000018 */
[C---:B------:R-:W-:Y:S01]  /*13e0*/  FFMA R32, R31.reuse, R32, 0.69314718246459960938 ;  /* 0x3f3172181f207423 */ /* 0x040fe20000000020 */
[----:B------:R1:W2:Y:S01]  /*13f0*/  I2F.F64 R24, R38 ;  /* 0x0000002600187312 */ /* 0x0002a20000201c00 */
[----:B------:R-:W-:Y:S01]  /*1400*/  @!P3 IADD3 R30, PT, PT, -R30, RZ, RZ ;  /* 0x000000ff1e1eb210 */ /* 0x000fe20007ffe1ff */
[----:B------:R-:W-:Y:S01]  /*1410*/  VIADD R27, R6, 0x7f000000 ;  /* 0x7f000000061b7836 */ /* 0x000fe20000000000 */
[----:B------:R-:W-:Y:S01]  /*1420*/  @!P1 LOP3.LUT R30, RZ, R7, RZ, 0x33, !PT ;  /* 0x00000007ff1e9212 */ /* 0x000fe200078e33ff */
[----:B------:R-:W-:Y:S01]  /*1430*/  FFMA R32, R31, R32, 1 ;  /* 0x3f8000001f207423 */ /* 0x000fe20000000020 */
[----:B0-----:R-:W-:Y:S02]  /*1440*/  LEA R33, R33, -R6, 0x17 ;  /* 0x8000000621217211 */ /* 0x001fe400078eb8ff */
[----:B------:R-:W-:Y:S01]  /*1450*/  FSETP.NEU.AND P1, PT, R36, 1, PT ;  /* 0x3f8000002400780b */ /* 0x000fe20003f2d000 */
[----:B------:R-:W-:-:S02]  /*1460*/  IMAD.MOV R34, RZ, RZ, -R30 ;  /* 0x000000ffff227224 */ /* 0x000fc400078e0a1e */
[----:B------:R-:W-:Y:S01]  /*1470*/  FMUL R32, R32, R27 ;  /* 0x0000001b20207220 */ /* 0x000fe20000400000 */
[----:B------:R-:W-:Y:S01]  /*1480*/  FFMA R29, RZ, R43, R3 ;  /* 0x0000002bff1d7223 */ /* 0x000fe20000000003 */
[----:B------:R1:W0:Y:S01]  /*1490*/  I2F.F64 R26, R30 ;  /* 0x0000001e001a7312 */ /* 0x0002220000201c00 */
[----:B------:R-:W-:Y:S02]  /*14a0*/  IMAD R28, R7, R34, R40 ;  /* 0x00000022071c7224 */ /* 0x000fe400078e0228 */
[----:B------:R-:W-:Y:S01]  /*14b0*/  FMUL R6, R32, R33 ;  /* 0x0000002120067220 */ /* 0x000fe20000400000 */
[----:B------:R-:W-:Y:S01]  /*14c0*/  @P5 FSEL R6, RZ, +INF , !P6 ;  /* 0x7f800000ff065808 */ /* 0x000fe20007000000 */
[C---:B------:R-:W-:Y:S01]  /*14d0*/  FADD R7, R36.reuse, R36 ;  /* 0x0000002424077221 */ /* 0x040fe20000000000 */
[----:B------:R-:W-:Y:S02]  /*14e0*/  FSETP.GT.AND P0, PT, |R29|, 1.469367938527859385e-39, PT ;  /* 0x001000001d00780b */ /* 0x000fe40003f04200 */
[----:B------:R-:W-:Y:S01]  /*14f0*/  FSETP.GEU.AND P5, PT, |R5|, 6.5827683646048100446e-37, PT ;  /* 0x036000000500780b */ /* 0x000fe20003fae200 */
[----:B------:R-:W3:Y:S01]  /*1500*/  I2F.F64 R28, R28 ;  /* 0x0000001c001c7312 */ /* 0x000ee20000201c00 */
[C---:B------:R-:W-:Y:S01]  /*1510*/  FSETP.NEU.AND P3, PT, R36.reuse, RZ, PT ;  /* 0x000000ff2400720b */ /* 0x040fe20003f6d000 */
[----:B------:R-:W-:Y:S01]  /*1520*/  FADD R36, R36, 2 ;  /* 0x4000000024247421 */ /* 0x000fe20000000000 */
[----:B------:R-:W-:-:S09]  /*1530*/  LOP3.LUT R7, R7, 0x7fffffff, RZ, 0xc0, !PT ;  /* 0x7fffffff07077812 */ /* 0x000fd200078ec0ff */
[----:B012---:R-:W-:Y:S05]  /*1540*/  @P0 BRA P5, `(.L_x_4) ;  /* 0x0000000000200947 */ /* 0x007fea0002800000 */
[----:B------:R-:W-:Y:S01]  /*1550*/  MOV R68, R4 ;  /* 0x0000000400447202 */ /* 0x000fe20000000f00 */
[----:B------:R-:W-:Y:S01]  /*1560*/  IMAD.MOV.U32 R69, RZ, RZ, R5 ;  /* 0x000000ffff457224 */ /* 0x000fe200078e0005 */
[----:B------:R-:W-:Y:S01]  /*1570*/  MOV R62, R42 ;  /* 0x0000002a003e7202 */ /* 0x000fe20000000f00 */
[----:B------:R-:W-:Y:S01]  /*1580*/  IMAD.MOV.U32 R63, RZ, RZ, R43 ;  /* 0x000000ffff3f7224 */ /* 0x000fe200078e002b */
[----:B------:R-:W-:-:S07]  /*1590*/  MOV R70, 0x15b0 ;  /* 0x000015b000467802 */ /* 0x000fce0000000f00 */
[----:B---3--:R-:W-:Y:S05]  /*15a0*/  CALL.REL.NOINC `($__internal_0_$__cuda_sm20_div_rn_f64_full) ;  /* 0x00000044008c7944 */ /* 0x008fea0003c00000 */
[----:B------:R-:W-:Y:S01]  /*15b0*/  MOV R2, R76 ;  /* 0x0000004c00027202 */ /* 0x000fe20000000f00 */
[----:B------:R-:W-:-:S07]  /*15c0*/  IMAD.MOV.U32 R3, RZ, RZ, R77 ;  /* 0x000000ffff037224 */ /* 0x000fce00078e004d */
.L_x_4:
[----:B------:R-:W-:Y:S05]  /*15d0*/  BSYNC.RECONVERGENT B1 ;  /* 0x0000000000017941 */ /* 0x000fea0003800200 */
.L_x_3:
[----:B------:R-:W0:Y:S01]  /*15e0*/  MUFU.RSQ64H R33, R3 ;  /* 0x0000000300217308 */ /* 0x000e220000001c00 */
[----:B------:R-:W-:Y:S01]  /*15f0*/  IADD3 R32, PT, PT, R3, -0x3500000, RZ ;  /* 0xfcb0000003207810 */ /* 0x000fe20007ffe0ff */
[----:B------:R-:W-:Y:S01]  /*1600*/  IMAD.MOV.U32 R34, RZ, RZ, 0x0 ;  /* 0x00000000ff227424 */ /* 0x000fe200078e00ff */
[----:B------:R-:W-:Y:S01]  /*1610*/  MOV R35, 0x3fd80000 ;  /* 0x3fd8000000237802 */ /* 0x000fe20000000f00 */
[----:B------:R-:W-:Y:S01]  /*1620*/  BSSY.RECONVERGENT B1, `(.L_x_5) ;  /* 0x000001a000017945 */ /* 0x000fe20003800200 */
[----:B------:R-:W-:Y:S02]  /*1630*/  ISETP.GE.U32.AND P0, PT, R32, 0x7ca00000, PT ;  /* 0x7ca000002000780c */ /* 0x000fe40003f06070 */
[----:B0-----:R-:W-:-:S08]  /*1640*/  DMUL R30, R32, R32 ;  /* 0x00000020201e7228 */ /* 0x001fd00000000000 */
[----:B------:R-:W-:-:S08]  /*1650*/  DFMA R30, -R30, R2, 1 ;  /* 0x3ff000001e1e742b */ /* 0x000fd00000000102 */
[----:B------:R-:W-:Y:S02]  /*1660*/  DFMA R34, R30, R34, 0.5 ;  /* 0x3fe000001e22742b */ /* 0x000fe40000000022 */
[----:B------:R-:W-:-:S08]  /*1670*/  DMUL R30, R32, R30 ;  /* 0x0000001e201e7228 */ /* 0x000fd00000000000 */
[----:B------:R-:W-:-:S08]  /*1680*/  DFMA R38, R34, R30, R32 ;  /* 0x0000001e2226722b */ /* 0x000fd00000000020 */
[----:B------:R-:W-:Y:S02]  /*1690*/  DMUL R40, R38, R2 ;  /* 0x0000000226287228 */ /* 0x000fe40000000000 */
[----:B------:R-:W-:Y:S01]  /*16a0*/  VIADD R35, R39, 0xfff00000 ;  /* 0xfff0000027237836 */ /* 0x000fe20000000000 */
[----:B------:R-:W-:-:S05]  /*16b0*/  MOV R34, R38 ;  /* 0x0000002600227202 */ /* 0x000fca0000000f00 */
[----:B------:R-:W-:-:S08]  /*16c0*/  DFMA R44, R40, -R40, R2 ;  /* 0x80000028282c722b */ /* 0x000fd00000000002 */
[----:B------:R-:W-:Y:S01]  /*16d0*/  DFMA R30, R44, R34, R40 ;  /* 0x000000222c1e722b */ /* 0x000fe20000000028 */
[----:B------:R-:W-:Y:S10]  /*16e0*/  @!P0 BRA `(.L_x_6) ;  /* 0x0000000000348947 */ /* 0x000ff40003800000 */
[----:B------:R-:W-:Y:S01]  /*16f0*/  MOV R54, R2 ;  /* 0x0000000200367202 */ /* 0x000fe20000000f00 */
[----:B------:R-:W-:Y:S01]  /*1700*/  IMAD.MOV.U32 R62, RZ, RZ, R38 ;  /* 0x000000ffff3e7224 */ /* 0x000fe200078e0026 */
[----:B------:R-:W-:Y:S01]  /*1710*/  MOV R60, R44 ;  /* 0x0000002c003c7202 */ /* 0x000fe20000000f00 */
[----:B------:R-:W-:Y:S01]  /*1720*/  IMAD.MOV.U32 R55, RZ, RZ, R3 ;  /* 0x000000ffff377224 */ /* 0x000fe200078e0003 */
[----:B------:R-:W-:Y:S01]  /*1730*/  MOV R58, R40 ;  /* 0x00000028003a7202 */ /* 0x000fe20000000f00 */
[----:B------:R-:W-:Y:S01]  /*1740*/  IMAD.MOV.U32 R61, RZ, RZ, R45 ;  /* 0x000000ffff3d7224 */ /* 0x000fe200078e002d */
[----:B------:R-:W-:Y:S01]  /*1750*/  MOV R2, R32 ;  /* 0x0000002000027202 */ /* 0x000fe20000000f00 */
[----:B------:R-:W-:Y:S01]  /*1760*/  IMAD.MOV.U32 R59, RZ, RZ, R41 ;  /* 0x000000ffff3b7224 */ /* 0x000fe200078e0029 */
[----:B------:R-:W-:Y:S01]  /*1770*/  MOV R63, 0x17a0 ;  /* 0x000017a0003f7802 */ /* 0x000fe20000000f00 */
[----:B------:R-:W-:-:S07]  /*1780*/  IMAD.MOV.U32 R57, RZ, RZ, R35 ;  /* 0x000000ffff397224 */ /* 0x000fce00078e0023 */
[----:B---3--:R-:W-:Y:S05]  /*1790*/  CALL.REL.NOINC `($__internal_1_$__cuda_sm20_dsqrt_rn_f64_mediumpath_v1) ;  /* 0x00000048007c7944 */ /* 0x008fea0003c00000 */
[----:B------:R-:W-:Y:S01]  /*17a0*/  MOV R30, R54 ;  /* 0x00000036001e7202 */ /* 0x000fe20000000f00 */
[----:B------:R-:W-:-:S07]  /*17b0*/  IMAD.MOV.U32 R31, RZ, RZ, R55 ;  /* 0x000000ffff1f7224 */ /* 0x000fce00078e0037 */
.L_x_6:
[----:B------:R-:W-:Y:S05]  /*17c0*/  BSYNC.RECONVERGENT B1 ;  /* 0x0000000000017941 */ /* 0x000fea0003800200 */
.L_x_5:
[----:B------:R-:W-:Y:S01]  /*17d0*/  DMUL R52, R10, R30 ;  /* 0x0000001e0a347228 */ /* 0x000fe20000000000 */
[----:B------:R-:W-:Y:S01]  /*17e0*/  MOV R34, 0x652b82fe ;  /* 0x652b82fe00227802 */ /* 0x000fe20000000f00 */
[----:B------:R-:W-:Y:S01]  /*17f0*/  IMAD.MOV.U32 R35, RZ, RZ, 0x3ff71547 ;  /* 0x3ff71547ff237424 */ /* 0x000fe200078e00ff */
[----:B------:R-:W-:Y:S01]  /*1800*/  UMOV UR8, 0xfefa39ef ;  /* 0xfefa39ef00087882 */ /* 0x000fe20000000000 */
[----:B------:R-:W-:Y:S01]  /*1810*/  UMOV UR9, 0x3fe62e42 ;  /* 0x3fe62e4200097882 */ /* 0x000fe20000000000 */
[----:B------:R-:W-:Y:S01]  /*1820*/  UMOV UR28, 0x3b39803f ;  /* 0x3b39803f001c7882 */ /* 0x000fe20000000000 */
[----:B------:R-:W-:Y:S01]  /*1830*/  UMOV UR29, 0x3c7abc9e ;  /* 0x3c7abc9e001d7882 */ /* 0x000fe20000000000 */
[----:B------:R-:W-:Y:S01]  /*1840*/  DMUL R40, R30, R14 ;  /* 0x0000000e1e287228 */ /* 0x000fe20000000000 */
[----:B------:R-:W-:Y:S01]  /*1850*/  MOV R54, 0x652b82fe ;  /* 0x652b82fe00367802 */ /* 0x000fe20000000f00 */
[----:B------:R-:W-:Y:S01]  /*1860*/  DFMA R46, R52, R34, 6.75539944105574400000e+15 ;  /* 0x43380000342e742b */ /* 0x000fe20000000022 */
[----:B------:R-:W-:Y:S01]  /*1870*/  IMAD.MOV.U32 R55, RZ, RZ, 0x3ff71547 ;  /* 0x3ff71547ff377424 */ /* 0x000fe200078e00ff */
[----:B------:R-:W-:Y:S01]  /*1880*/  MOV R64, 0xfca213ea ;  /* 0xfca213ea00407802 */ /* 0x000fe20000000f00 */
[----:B------:R-:W-:Y:S01]  /*1890*/  IMAD.MOV.U32 R65, RZ, RZ, 0x3e928af3 ;  /* 0x3e928af3ff417424 */ /* 0x000fe200078e00ff */
[----:B------:R-:W0:Y:S01]  /*18a0*/  LDCU.64 UR38, c[0x0][0x3a8] ;  /* 0x00007500ff2677ac */ /* 0x000e220008000a00 */
[----:B------:R-:W-:Y:S01]  /*18b0*/  DADD R48, R20, R30 ;  /* 0x0000000014307229 */ /* 0x000fe2000000001e */
[----:B------:R-:W-:-:S02]  /*18c0*/  HFMA2 R70, -RZ, RZ, 2972, 0.061492919921875 ;  /* 0x69ce2bdfff467431 */ /* 0x000fc400000001ff */
[----:B------:R-:W-:Y:S01]  /*18d0*/  IMAD.MOV.U32 R71, RZ, RZ, 0x3e5ade15 ;  /* 0x3e5ade15ff477424 */ /* 0x000fe200078e00ff */
[----:B------:R-:W-:Y:S01]  /*18e0*/  DADD R58, R46, -6.75539944105574400000e+15 ;  /* 0xc33800002e3a7429 */ /* 0x000fe20000000000 */
[----:B------:R-:W-:Y:S01]  /*18f0*/  UMOV UR30, 0x69ce2bdf ;  /* 0x69ce2bdf001e7882 */ /* 0x000fe20000000000 */
[----:B------:R-:W-:Y:S01]  /*1900*/  UMOV UR31, 0x3e5ade15 ;  /* 0x3e5ade15001f7882 */ /* 0x000fe20000000000 */
[----:B------:R-:W1:Y:S01]  /*1910*/  LDCU.64 UR36, c[0x0][0x3b0] ;  /* 0x00007600ff2477ac */ /* 0x000e620008000a00 */
[----:B------:R-:W-:Y:S01]  /*1920*/  DSETP.GEU.AND P6, PT, R52, RZ, PT ;  /* 0x000000ff3400722a */ /* 0x000fe20003fce000 */
[C---:B------:R-:W-:Y:S01]  /*1930*/  FSETP.GEU.AND P0, PT, |R53|.reuse, 4.1917929649353027344, PT ;  /* 0x4086232b3500780b */ /* 0x040fe20003f0e200 */
[----:B------:R-:W-:Y:S01]  /*1940*/  IMAD.U32 R104, RZ, RZ, UR7 ;  /* 0x00000007ff687e24 */ /* 0x000fe2000f8e00ff */
[----:B------:R-:W-:Y:S01]  /*1950*/  UMOV UR32, 0x62401315 ;  /* 0x6240131500207882 */ /* 0x000fe20000000000 */
[----:B------:R-:W-:Y:S01]  /*1960*/  DFMA R2, R58, -UR8, R52 ;  /* 0x800000083a027c2b */ /* 0x000fe20008000034 */
[----:B------:R-:W-:Y:S01]  /*1970*/  UMOV UR33, 0x3ec71dee ;  /* 0x3ec71dee00217882 */ /* 0x000fe20000000000 */
[----:B------:R-:W-:Y:S01]  /*1980*/  UMOV UR40, 0xfefa39ef ;  /* 0xfefa39ef00287882 */ /* 0x000fe20000000000 */
[----:B------:R-:W-:Y:S01]  /*1990*/  UMOV UR41, 0x3fe62e42 ;  /* 0x3fe62e4200297882 */ /* 0x000fe20000000000 */
[----:B------:R-:W-:Y:S01]  /*19a0*/  UMOV UR34, 0x7c89eb71 ;  /* 0x7c89eb7100227882 */ /* 0x000fe20000000000 */
[----:B------:R-:W-:Y:S01]  /*19b0*/  UMOV UR35, 0x3efa0199 ;  /* 0x3efa019900237882 */ /* 0x000fe20000000000 */
[----:B0-----:R-:W-:Y:S01]  /*19c0*/  DMUL R48, R48, UR38 ;  /* 0x0000002630307c28 */ /* 0x001fe20008000000 */
[----:B------:R-:W-:Y:S01]  /*19d0*/  UMOV UR42, 0x3b39803f ;  /* 0x3b39803f002a7882 */ /* 0x000fe20000000000 */
[----:B------:R-:W-:Y:S01]  /*19e0*/  DFMA R58, R58, -UR28, R2 ;  /* 0x8000001c3a3a7c2b */ /* 0x000fe20008000002 */
[----:B------:R-:W-:Y:S01]  /*19f0*/  UMOV UR43, 0x3c7abc9e ;  /* 0x3c7abc9e002b7882 */ /* 0x000fe20000000000 */
[----:B------:R-:W-:Y:S01]  /*1a00*/  DFMA R2, R40, R54, 6.75539944105574400000e+15 ;  /* 0x433800002802742b */ /* 0x000fe20000000036 */
[----:B------:R-:W-:Y:S01]  /*1a10*/  UMOV UR44, 0xfca213ea ;  /* 0xfca213ea002c7882 */ /* 0x000fe20000000000 */
[----:B------:R-:W-:Y:S01]  /*1a20*/  UMOV UR45, 0x3e928af3 ;  /* 0x3e928af3002d7882 */ /* 0x000fe20000000000 */
[----:B------:R-:W-:Y:S01]  /*1a30*/  UMOV UR46, 0x62401315 ;  /* 0x62401315002e7882 */ /* 0x000fe20000000000 */
[----:B------:R-:W-:Y:S01]  /*1a40*/  DFMA R34, R48, R34, 6.75539944105574400000e+15 ;  /* 0x433800003022742b */ /* 0x000fe20000000022 */
[----:B------:R-:W-:Y:S01]  /*1a50*/  UMOV UR47, 0x3ec71dee ;  /* 0x3ec71dee002f7882 */ /* 0x000fe20000000000 */
[----:B------:R-:W-:Y:S01]  /*1a60*/  DFMA R32, R58, UR30, R64 ;  /* 0x0000001e3a207c2b */ /* 0x000fe20008000040 */
[----:B------:R-:W-:Y:S01]  /*1a70*/  UMOV UR48, 0x7c89eb71 ;  /* 0x7c89eb7100307882 */ /* 0x000fe20000000000 */
[----:B------:R-:W-:Y:S01]  /*1a80*/  DADD R56, R2, -6.75539944105574400000e+15 ;  /* 0xc338000002387429 */ /* 0x000fe20000000000 */
[----:B------:R-:W-:Y:S01]  /*1a90*/  UMOV UR49, 0x3efa0199 ;  /* 0x3efa019900317882 */ /* 0x000fe20000000000 */
[----:B------:R-:W-:Y:S01]  /*1aa0*/  UMOV UR50, 0x14761f65 ;  /* 0x14761f6500327882 */ /* 0x000fe20000000000 */
[----:B------:R-:W-:Y:S01]  /*1ab0*/  UMOV UR51, 0x3f2a01a0 ;  /* 0x3f2a01a000337882 */ /* 0x000fe20000000000 */
[----:B------:R-:W-:Y:S01]  /*1ac0*/  DADD R50, R34, -6.75539944105574400000e+15 ;  /* 0xc338000022327429 */ /* 0x000fe20000000000 */
[----:B------:R-:W-:Y:S01]  /*1ad0*/  FSETP.GEU.AND P5, PT, |R53|, 4.2275390625, PT ;  /* 0x408748003500780b */ /* 0x000fe20003fae200 */
[----:B------:R-:W-:Y:S01]  /*1ae0*/  DFMA R32, R58, R32, UR32 ;  /* 0x000000203a207e2b */ /* 0x000fe20008000020 */
[----:B------:R-:W-:Y:S01]  /*1af0*/  LEA.HI R3, R46, R46, RZ, 0x1 ;  /* 0x0000002e2e037211 */ /* 0x000fe200078f08ff */
[----:B------:R-:W-:Y:S01]  /*1b00*/  DFMA R44, R56, -UR40, R40 ;  /* 0x80000028382c7c2b */ /* 0x000fe20008000028 */
[----:B------:R-:W-:Y:S01]  /*1b10*/  @P3 FSEL R7, R7, R6, !P4 ;  /* 0x0000000607073208 */ /* 0x000fe20006000000 */
[----:B------:R-:W-:Y:S01]  /*1b20*/  DSETP.GEU.AND P3, PT, R48, RZ, PT ;  /* 0x000000ff3000722a */ /* 0x000fe20003f6e000 */
[----:B------:R-:W-:Y:S01]  /*1b30*/  SHF.R.S32.HI R3, RZ, 0x1, R3 ;  /* 0x00000001ff037819 */ /* 0x000fe20000011403 */
[----:B------:R-:W-:Y:S01]  /*1b40*/  DSETP.GEU.AND P4, PT, R40, RZ, PT ;  /* 0x000000ff2800722a */ /* 0x000fe20003f8e000 */
[----:B------:R-:W-:Y:S01]  /*1b50*/  FSEL R36, R36, R7, P2 ;  /* 0x0000000724247208 */ /* 0x000fe20001000000 */
[----:B------:R-:W-:Y:S01]  /*1b60*/  DFMA R38, R58, R32, UR34 ;  /* 0x000000223a267e2b */ /* 0x000fe20008000020 */
[----:B------:R-:W-:Y:S01]  /*1b70*/  IADD3 R35, PT, PT, R46, -R3, RZ ;  /* 0x800000032e237210 */ /* 0x000fe20007ffe0ff */
[----:B-1----:R-:W-:Y:S01]  /*1b80*/  DMUL R32, R30, UR36 ;  /* 0x000000241e207c28 */ /* 0x002fe20008000000 */
[----:B------:R-:W-:Y:S01]  /*1b90*/  UMOV UR36, 0x14761f65 ;  /* 0x14761f6500247882 */ /* 0x000fe20000000000 */
[----:B------:R-:W-:Y:S01]  /*1ba0*/  UMOV UR37, 0x3f2a01a0 ;  /* 0x3f2a01a000257882 */ /* 0x000fe20000000000 */
[----:B------:R-:W-:Y:S01]  /*1bb0*/  DFMA R56, R56, -UR42, R44 ;  /* 0x8000002a38387c2b */ /* 0x000fe2000800002c */
[----:B------:R-:W-:Y:S01]  /*1bc0*/  FSETP.GEU.AND P2, PT, |R41|, 4.1917929649353027344, PT ;  /* 0x4086232b2900780b */ /* 0x000fe20003f4e200 */
[----:B------:R-:W-:-:S02]  /*1bd0*/  DADD R6, R48, +INF ;  /* 0x7ff0000030067429 */ /* 0x000fc40000000000 */
[----:B------:R-:W-:Y:S02]  /*1be0*/  DFMA R38, R58, R38, UR36 ;  /* 0x000000243a267e2b */ /* 0x000fe40008000026 */
[----:B------:R-:W-:Y:S01]  /*1bf0*/  DFMA R44, R20, UR38, R32 ;  /* 0x00000026142c7c2b */ /* 0x000fe20008000020 */
[----:B------:R-:W-:Y:S01]  /*1c00*/  UMOV UR38, 0x1852b7af ;  /* 0x1852b7af00267882 */ /* 0x000fe20000000000 */
[----:B------:R-:W-:Y:S01]  /*1c10*/  UMOV UR39, 0x3f56c16c ;  /* 0x3f56c16c00277882 */ /* 0x000fe20000000000 */
[----:B------:R-:W-:-:S03]  /*1c20*/  DFMA R62, R56, R70, UR44 ;  /* 0x0000002c383e7e2b */ /* 0x000fc60008000046 */
[----:B------:R-:W-:Y:S01]  /*1c30*/  DFMA R60, R58, R38, UR38 ;  /* 0x000000263a3c7e2b */ /* 0x000fe20008000026 */
[----:B------:R-:W-:Y:S01]  /*1c40*/  FSEL R6, R6, RZ, P3 ;  /* 0x000000ff06067208 */ /* 0x000fe20001800000 */
[----:B------:R-:W-:Y:S02]  /*1c50*/  DFMA R38, R44, R54, 6.75539944105574400000e+15 ;  /* 0x433800002c26742b */ /* 0x000fe40000000036 */
[----:B------:R-:W-:Y:S01]  /*1c60*/  DFMA R54, R50, -UR8, R48 ;  /* 0x8000000832367c2b */ /* 0x000fe20008000030 */
[----:B------:R-:W-:Y:S01]  /*1c70*/  UMOV UR8, 0x11122322 ;  /* 0x1112232200087882 */ /* 0x000fe20000000000 */
[----:B------:R-:W-:Y:S01]  /*1c80*/  UMOV UR9, 0x3f811111 ;  /* 0x3f81111100097882 */ /* 0x000fe20000000000 */
[----:B------:R-:W-:Y:S02]  /*1c90*/  DFMA R62, R56, R62, UR46 ;  /* 0x0000002e383e7e2b */ /* 0x000fe4000800003e */
[----:B------:R-:W-:Y:S02]  /*1ca0*/  DFMA R60, R58, R60, UR8 ;  /* 0x000000083a3c7e2b */ /* 0x000fe4000800003c */
[----:B------:R-:W-:-:S02]  /*1cb0*/  DADD R66, R38, -6.75539944105574400000e+15 ;  /* 0xc338000026427429 */ /* 0x000fc40000000000 */
[----:B------:R-:W-:Y:S01]  /*1cc0*/  DFMA R50, R50, -UR28, R54 ;  /* 0x8000001c32327c2b */ /* 0x000fe20008000036 */
[----:B------:R-:W-:Y:S01]  /*1cd0*/  UMOV UR28, 0x555502a1 ;  /* 0x555502a1001c7882 */ /* 0x000fe20000000000 */
[----:B------:R-:W-:Y:S01]  /*1ce0*/  UMOV UR29, 0x3fa55555 ;  /* 0x3fa55555001d7882 */ /* 0x000fe20000000000 */
[----:B------:R-:W-:Y:S02]  /*1cf0*/  DFMA R62, R56, R62, UR48 ;  /* 0x00000030383e7e2b */ /* 0x000fe4000800003e */
[----:B------:R-:W-:Y:S02]  /*1d00*/  DFMA R54, R58, R60, UR28 ;  /* 0x0000001c3a367e2b */ /* 0x000fe4000800003c */
[----:B------:R-:W-:Y:S01]  /*1d10*/  DFMA R68, R66, -UR40, R44 ;  /* 0x8000002842447c2b */ /* 0x000fe2000800002c */
[----:B------:R-:W-:Y:S01]  /*1d20*/  UMOV UR40, 0x1852b7af ;  /* 0x1852b7af00287882 */ /* 0x000fe20000000000 */
[----:B------:R-:W-:Y:S01]  /*1d30*/  DFMA R60, R50, UR30, R64 ;  /* 0x0000001e323c7c2b */ /* 0x000fe20008000040 */
[----:B------:R-:W-:Y:S01]  /*1d40*/  UMOV UR30, 0x55555511 ;  /* 0x55555511001e7882 */ /* 0x000fe20000000000 */
[----:B------:R-:W-:Y:S01]  /*1d50*/  UMOV UR31, 0x3fc55555 ;  /* 0x3fc55555001f7882 */ /* 0x000fe20000000000 */
[----:B------:R-:W-:Y:S01]  /*1d60*/  DFMA R64, R56, R62, UR50 ;  /* 0x0000003238407e2b */ /* 0x000fe2000800003e */
[----:B------:R-:W-:Y:S01]  /*1d70*/  UMOV UR41, 0x3f56c16c ;  /* 0x3f56c16c00297882 */ /* 0x000fe20000000000 */
[----:B------:R-:W-:-:S02]  /*1d80*/  DFMA R62, R58, R54, UR30 ;  /* 0x0000001e3a3e7e2b */ /* 0x000fc40008000036 */
[----:B------:R-:W-:Y:S02]  /*1d90*/  DFMA R54, R66, -UR42, R68 ;  /* 0x8000002a42367c2b */ /* 0x000fe40008000044 */
[----:B------:R-:W-:Y:S01]  /*1da0*/  DFMA R60, R50, R60, UR32 ;  /* 0x00000020323c7e2b */ /* 0x000fe2000800003c */
[----:B------:R-:W-:Y:S01]  /*1db0*/  UMOV UR32, 0xb ;  /* 0x0000000b00207882 */ /* 0x000fe20000000000 */
[----:B------:R-:W-:Y:S01]  /*1dc0*/  DFMA R64, R56, R64, UR40 ;  /* 0x0000002838407e2b */ /* 0x000fe20008000040 */
[----:B------:R-:W-:Y:S02]  /*1dd0*/  UMOV UR33, 0x3fe00000 ;  /* 0x3fe0000000217882 */ /* 0x000fe40000000000 */
[----:B------:R-:W-:Y:S02]  /*1de0*/  DFMA R62, R58, R62, UR32 ;  /* 0x000000203a3e7e2b */ /* 0x000fe4000800003e */
[----:B------:R-:W-:Y:S02]  /*1df0*/  DFMA R66, R54, R70, UR44 ;  /* 0x0000002c36427e2b */ /* 0x000fe40008000046 */
[----:B------:R-:W-:-:S02]  /*1e00*/  DFMA R60, R50, R60, UR34 ;  /* 0x00000022323c7e2b */ /* 0x000fc4000800003c */
[----:B------:R-:W-:Y:S02]  /*1e10*/  DFMA R64, R56, R64, UR8 ;  /* 0x0000000838407e2b */ /* 0x000fe40008000040 */
[----:B------:R-:W-:Y:S02]  /*1e20*/  DFMA R62, R58, R62, 1 ;  /* 0x3ff000003a3e742b */ /* 0x000fe4000000003e */
[----:B------:R-:W-:Y:S02]  /*1e30*/  DFMA R66, R54, R66, UR46 ;  /* 0x0000002e36427e2b */ /* 0x000fe40008000042 */
[----:B------:R-:W-:Y:S02]  /*1e40*/  DFMA R60, R50, R60, UR36 ;  /* 0x00000024323c7e2b */ /* 0x000fe4000800003c */
[----:B------:R-:W-:Y:S02]  /*1e50*/  DFMA R64, R56, R64, UR28 ;  /* 0x0000001c38407e2b */ /* 0x000fe40008000040 */
[----:B------:R-:W-:-:S02]  /*1e60*/  DFMA R58, R58, R62, 1 ;  /* 0x3ff000003a3a742b */ /* 0x000fc4000000003e */
[----:B------:R-:W-:Y:S02]  /*1e70*/  DFMA R66, R54, R66, UR48 ;  /* 0x0000003036427e2b */ /* 0x000fe40008000042 */
[----:B------:R-:W-:Y:S02]  /*1e80*/  DFMA R60, R50, R60, UR38 ;  /* 0x00000026323c7e2b */ /* 0x000fe4000800003c */
[----:B------:R-:W-:Y:S02]  /*1e90*/  DADD R62, R52, +INF ;  /* 0x7ff00000343e7429 */ /* 0x000fe40000000000 */
[----:B------:R-:W-:Y:S02]  /*1ea0*/  DFMA R64, R56, R64, UR30 ;  /* 0x0000001e38407e2b */ /* 0x000fe40008000040 */
[----:B------:R-:W-:Y:S01]  /*1eb0*/  DFMA R66, R54, R66, UR50 ;  /* 0x0000003236427e2b */ /* 0x000fe20008000042 */
[----:B------:R-:W-:Y:S01]  /*1ec0*/  LEA R47, R46, R59, 0x14 ;  /* 0x0000003b2e2f7211 */ /* 0x000fe200078ea0ff */
[----:B------:R-:W-:-:S04]  /*1ed0*/  DFMA R60, R50, R60, UR8 ;  /* 0x00000008323c7e2b */ /* 0x000fc8000800003c */
[----:B------:R-:W-:Y:S01]  /*1ee0*/  DFMA R64, R56, R64, UR32 ;  /* 0x0000002038407e2b */ /* 0x000fe20008000040 */
[----:B------:R-:W-:Y:S01]  /*1ef0*/  FSEL R37, R62, RZ, P6 ;  /* 0x000000ff3e257208 */ /* 0x000fe20003000000 */
[----:B------:R-:W-:Y:S01]  /*1f00*/  DFMA R52, R54, R66, UR40 ;  /* 0x0000002836347e2b */ /* 0x000fe20008000042 */
[----:B------:R-:W-:Y:S01]  /*1f10*/  FSEL R63, R63, RZ, P6 ;  /* 0x000000ff3f3f7208 */ /* 0x000fe20003000000 */
[----:B------:R-:W-:Y:S01]  /*1f20*/  DFMA R60, R50, R60, UR28 ;  /* 0x0000001c323c7e2b */ /* 0x000fe2000800003c */
[----:B------:R-:W-:-:S03]  /*1f30*/  FSETP.GEU.AND P6, PT, |R49|, 4.2275390625, PT ;  /* 0x408748003100780b */ /* 0x000fc60003fce200 */
[----:B------:R-:W-:Y:S02]  /*1f40*/  DFMA R66, R56, R64, 1 ;  /* 0x3ff000003842742b */ /* 0x000fe40000000040 */
[----:B------:R-:W-:Y:S01]  /*1f50*/  DFMA R68, R54, R52, UR8 ;  /* 0x0000000836447e2b */ /* 0x000fe20008000034 */
[----:B------:R-:W-:Y:S01]  /*1f60*/  LEA R65, R35, 0x3ff00000, 0x14 ;  /* 0x3ff0000023417811 */ /* 0x000fe200078ea0ff */
[----:B------:R-:W-:Y:S01]  /*1f70*/  IMAD R53, R3, 0x100000, R59 ;  /* 0x0010000003357824 */ /* 0x000fe200078e023b */
[----:B------:R-:W-:Y:S01]  /*1f80*/  MOV R64, RZ ;  /* 0x000000ff00407202 */ /* 0x000fe20000000f00 */
[----:B------:R-:W-:Y:S01]  /*1f90*/  IMAD.MOV.U32 R52, RZ, RZ, R58 ;  /* 0x000000ffff347224 */ /* 0x000fe200078e003a */
[----:B------:R-:W-:Y:S01]  /*1fa0*/  DFMA R60, R50, R60, UR30 ;  /* 0x0000001e323c7e2b */ /* 0x000fe2000800003c */
[----:B------:R-:W0:Y:S01]  /*1fb0*/  LDCU.64 UR8, c[0x0][0x3c0] ;  /* 0x00007800ff0877ac */ /* 0x000e220008000a00 */
[----:B------:R-:W-:Y:S02]  /*1fc0*/  DFMA R56, R56, R66, 1 ;  /* 0x3ff000003838742b */ /* 0x000fe40000000042 */
[----:B------:R-:W-:Y:S01]  /*1fd0*/  DFMA R68, R54, R68, UR28 ;  /* 0x0000001c36447e2b */ /* 0x000fe20008000044 */
[----:B------:R-:W1:Y:S01]  /*1fe0*/  LDCU.64 UR28, c[0x0][0x3c8] ;  /* 0x00007900ff1c77ac */ /* 0x000e620008000a00 */
[----:B------:R-:W-:Y:S01]  /*1ff0*/  DMUL R52, R52, R64 ;  /* 0x0000004034347228 */ /* 0x000fe20000000000 */
[----:B------:R-:W-:Y:S01]  /*2000*/  FSEL R65, R7, RZ, P3 ;  /* 0x000000ff07417208 */ /* 0x000fe20001800000 */
[----:B------:R-:W-:Y:S01]  /*2010*/  DFMA R60, R50, R60, UR32 ;  /* 0x00000020323c7e2b */ /* 0x000fe2000800003c */
[----:B------:R-:W-:-:S03]  /*2020*/  LEA.HI R7, R2, R2, RZ, 0x1 ;  /* 0x0000000202077211 */ /* 0x000fc600078f08ff */
[----:B------:R-:W-:Y:S01]  /*2030*/  DFMA R68, R54, R68, UR30 ;  /* 0x0000001e36447e2b */ /* 0x000fe20008000044 */
[----:B------:R-:W-:Y:S01]  /*2040*/  FSETP.GEU.AND P3, PT, |R41|, 4.2275390625, PT ;  /* 0x408748002900780b */ /* 0x000fe20003f6e200 */
[----:B------:R-:W-:Y:S01]  /*2050*/  IMAD.MOV.U32 R48, RZ, RZ, R56 ;  /* 0x000000ffff307224 */ /* 0x000fe200078e0038 */
[----:B------:R-:W-:Y:S01]  /*2060*/  SHF.R.S32.HI R35, RZ, 0x1, R7 ;  /* 0x00000001ff237819 */ /* 0x000fe20000011407 */
[----:B------:R-:W-:Y:S01]  /*2070*/  DADD R40, R40, +INF ;  /* 0x7ff0000028287429 */ /* 0x000fe20000000000 */
[----:B------:R-:W-:Y:S01]  /*2080*/  FSEL R3, R37, R52, P5 ;  /* 0x0000003425037208 */ /* 0x000fe20002800000 */
[----:B------:R-:W-:Y:S01]  /*2090*/  DFMA R60, R50, R60, 1 ;  /* 0x3ff00000323c742b */ /* 0x000fe2000000003c */
[----:B------:R-:W-:Y:S01]  /*20a0*/  @P0 FSEL R47, R63, R53, P5 ;  /* 0x000000353f2f0208 */ /* 0x000fe20002800000 */
[----:B------:R-:W-:Y:S01]  /*20b0*/  DFMA R68, R54, R68, UR32 ;  /* 0x0000002036447e2b */ /* 0x000fe20008000044 */
[----:B------:R-:W-:Y:S01]  /*20c0*/  IMAD.IADD R52, R2, 0x1, -R35 ;  /* 0x0000000102347824 */ /* 0x000fe200078e0a23 */
[----:B------:R-:W-:Y:S01]  /*20d0*/  LEA.HI R7, R34, R34, RZ, 0x1 ;  /* 0x0000002222077211 */ /* 0x000fe200078f08ff */
[----:B------:R-:W2:Y:S01]  /*20e0*/  LDCU.64 UR30, c[0x0][0x3d0] ;  /* 0x00007a00ff1e77ac */ /* 0x000ea20008000a00 */
[----:B------:R-:W-:Y:S01]  /*20f0*/  FSETP.GEU.AND P5, PT, |R49|, 4.1917929649353027344, PT ;  /* 0x4086232b3100780b */ /* 0x000fe20003fae200 */
[----:B-1----:R-:W-:Y:S01]  /*2100*/  IMAD.U32 R98, RZ, RZ, UR28 ;  /* 0x0000001cff627e24 */ /* 0x002fe2000f8e00ff */
[----:B------:R-:W-:Y:S01]  /*2110*/  LEA R53, R52, 0x3ff00000, 0x14 ;  /* 0x3ff0000034357811 */ /* 0x000fe200078ea0ff */
[----:B------:R-:W-:Y:S01]  /*2120*/  DFMA R50, R50, R60, 1 ;  /* 0x3ff000003232742b */ /* 0x000fe2000000003c */
[----:B------:R-:W-:Y:S01]  /*2130*/  LEA R49, R35, R57, 0x14 ;  /* 0x0000003923317211 */ /* 0x000fe200078ea0ff */
[----:B------:R-:W-:Y:S01]  /*2140*/  DFMA R68, R54, R68, 1 ;  /* 0x3ff000003644742b */ /* 0x000fe20000000044 */
[----:B------:R-:W-:Y:S01]  /*2150*/  MOV R52, RZ ;  /* 0x000000ff00347202 */ /* 0x000fe20000000f00 */
[----:B------:R-:W-:Y:S01]  /*2160*/  IMAD R57, R2, 0x100000, R57 ;  /* 0x0010000002397824 */ /* 0x000fe200078e0239 */
[----:B------:R-:W-:Y:S01]  /*2170*/  SHF.R.S32.HI R7, RZ, 0x1, R7 ;  /* 0x00000001ff077819 */ /* 0x000fe20000011407 */
[----:B------:R-:W1:Y:S01]  /*2180*/  LDCU.64 UR32, c[0x0][0x3d8] ;  /* 0x00007b00ff2077ac */ /* 0x000e620008000a00 */
[----:B------:R-:W-:-:S02]  /*2190*/  LEA.HI R37, R38, R38, RZ, 0x1 ;  /* 0x0000002626257211 */ /* 0x000fc400078f08ff */
[----:B------:R-:W-:Y:S01]  /*21a0*/  DMUL R52, R48, R52 ;  /* 0x0000003430347228 */ /* 0x000fe20000000000 */
[----:B------:R-:W-:Y:S01]  /*21b0*/  IMAD.IADD R35, R34, 0x1, -R7 ;  /* 0x0000000122237824 */ /* 0x000fe200078e0a07 */
[----:B------:R-:W-:Y:S01]  /*21c0*/  DFMA R68, R54, R68, 1 ;  /* 0x3ff000003644742b */ /* 0x000fe20000000044 */
[----:B------:R-:W-:Y:S02]  /*21d0*/  SHF.R.S32.HI R37, RZ, 0x1, R37 ;  /* 0x00000001ff257819 */ /* 0x000fe40000011425 */
[----:B------:R-:W-:Y:S01]  /*21e0*/  FSEL R39, R40, RZ, P4 ;  /* 0x000000ff28277208 */ /* 0x000fe20002000000 */
[----:B------:R-:W-:Y:S01]  /*21f0*/  IMAD.MOV.U32 R40, RZ, RZ, R50 ;  /* 0x000000ffff287224 */ /* 0x000fe200078e0032 */
[----:B------:R-:W-:Y:S01]  /*2200*/  FSEL R59, R41, RZ, P4 ;  /* 0x000000ff293b7208 */ /* 0x000fe20002000000 */
[----:B------:R-:W-:Y:S01]  /*2210*/  DSETP.GEU.AND P4, PT, R44, RZ, PT ;  /* 0x000000ff2c00722a */ /* 0x000fe20003f8e000 */
[----:B------:R-:W-:Y:S01]  /*2220*/  LEA R49, R35, 0x3ff00000, 0x14 ;  /* 0x3ff0000023317811 */ /* 0x000fe200078ea0ff */
[----:B--2---:R-:W-:Y:S01]  /*2230*/  IMAD.U32 R100, RZ, RZ, UR30 ;  /* 0x0000001eff647e24 */ /* 0x004fe2000f8e00ff */
[----:B------:R-:W-:-:S02]  /*2240*/  LEA R41, R7, R51, 0x14 ;  /* 0x0000003307297211 */ /* 0x000fc400078ea0ff */
[----:B------:R-:W-:Y:S02]  /*2250*/  MOV R48, RZ ;  /* 0x000000ff00307202 */ /* 0x000fe40000000f00 */
[----:B------:R-:W-:Y:S01]  /*2260*/  IADD3 R2, PT, PT, R38, -R37, RZ ;  /* 0x8000002526027210 */ /* 0x000fe20007ffe0ff */
[--C-:B------:R-:W-:Y:S01]  /*2270*/  IMAD R37, R37, 0x100000, R69.reuse ;  /* 0x0010000025257824 */ /* 0x100fe200078e0245 */
[----:B------:R-:W-:Y:S01]  /*2280*/  @P2 FSEL R57, R59, R53, P3 ;  /* 0x000000353b392208 */ /* 0x000fe20001800000 */
[----:B-1----:R-:W-:Y:S01]  /*2290*/  IMAD.U32 R102, RZ, RZ, UR32 ;  /* 0x00000020ff667e24 */ /* 0x002fe2000f8e00ff */
[----:B------:R-:W-:Y:S01]  /*22a0*/  FSEL R7, R39, R52, P3 ;  /* 0x0000003427077208 */ /* 0x000fe20001800000 */
[----:B------:R-:W-:Y:S01]  /*22b0*/  DMUL R40, R40, R48 ;  /* 0x0000003028287228 */ /* 0x000fe20000000000 */
[----:B------:R-:W-:Y:S01]  /*22c0*/  FSEL R35, R36, 1, P1 ;  /* 0x3f80000024237808 */ /* 0x000fe20000800000 */
[----:B------:R-:W-:Y:S01]  /*22d0*/  IMAD.MOV.U32 R36, RZ, RZ, R68 ;  /* 0x000000ffff247224 */ /* 0x000fe200078e0044 */
[----:B------:R-:W-:Y:S01]  /*22e0*/  LEA R53, R2, 0x3ff00000, 0x14 ;  /* 0x3ff0000002357811 */ /* 0x000fe200078ea0ff */
[----:B------:R-:W-:Y:S01]  /*22f0*/  DADD R48, R44, +INF ;  /* 0x7ff000002c307429 */ /* 0x000fe20000000000 */
[----:B------:R-:W-:Y:S01]  /*2300*/  MOV R52, RZ ;  /* 0x000000ff00347202 */ /* 0x000fe20000000f00 */
[----:B------:R-:W-:Y:S01]  /*2310*/  IMAD R39, R38, 0x100000, R69 ;  /* 0x0010000026277824 */ /* 0x000fe200078e0245 */
[----:B------:R-:W-:-:S02]  /*2320*/  FSETP.GEU.AND P3, PT, |R45|, 4.1917929649353027344, PT ;  /* 0x4086232b2d00780b */ /* 0x000fc40003f6e200 */
[----:B------:R-:W-:Y:S02]  /*2330*/  FSETP.GEU.AND P1, PT, |R45|, 4.2275390625, PT ;  /* 0x408748002d00780b */ /* 0x000fe40003f2e200 */
[----:B------:R-:W-:Y:S01]  /*2340*/  DMUL R36, R36, R52 ;  /* 0x0000003424247228 */ /* 0x000fe20000000000 */
[----:B------:R-:W-:Y:S02]  /*2350*/  LEA R45, R34, R51, 0x14 ;  /* 0x00000033222d7211 */ /* 0x000fe400078ea0ff */
[----:B------:R-:W-:Y:S01]  /*2360*/  FSEL R51, R48, RZ, P4 ;  /* 0x000000ff30337208 */ /* 0x000fe20002000000 */
[----:B------:R-:W1:Y:S01]  /*2370*/  F2F.F64.F32 R34, R35 ;  /* 0x0000002300227310 */ /* 0x000e620000201800 */
[----:B------:R-:W-:Y:S02]  /*2380*/  FSEL R53, R49, RZ, P4 ;  /* 0x000000ff31357208 */ /* 0x000fe40002000000 */
[----:B------:R-:W-:Y:S02]  /*2390*/  @P5 FSEL R45, R65, R41, P6 ;  /* 0x00000029412d5208 */ /* 0x000fe40003000000 */
[----:B------:R-:W-:-:S02]  /*23a0*/  FSEL R49, R6, R40, P6 ;  /* 0x0000002806317208 */ /* 0x000fc40003000000 */
[----:B------:R-:W-:Y:S02]  /*23b0*/  FSEL R41, R51, R36, P1 ;  /* 0x0000002433297208 */ /* 0x000fe40000800000 */
[----:B------:R-:W-:Y:S01]  /*23c0*/  @P3 FSEL R39, R53, R37, P1 ;  /* 0x0000002535273208 */ /* 0x000fe20000800000 */
[----:B------:R-:W-:Y:S01]  /*23d0*/  DADD R36, R32, 1 ;  /* 0x3ff0000020247429 */ /* 0x000fe20000000000 */
[----:B------:R-:W-:Y:S01]  /*23e0*/  FSEL R44, R56, R7, !P2 ;  /* 0x00000007382c7208 */ /* 0x000fe20005000000 */
[----:B------:R-:W2:Y:S01]  /*23f0*/  F2F.F64.F32 R52, R96 ;  /* 0x0000006000347310 */ /* 0x000ea20000201800 */
[----:B------:R-:W-:Y:S01]  /*2400*/  FSEL R40, R68, R41, !P3 ;  /* 0x0000002944287208 */ /* 0x000fe20005800000 */
[----:B------:R-:W-:Y:S01]  /*2410*/  IMAD.MOV.U32 R41, RZ, RZ, R39 ;  /* 0x000000ffff297224 */ /* 0x000fe200078e0027 */
[----:B------:R-:W-:Y:S01]  /*2420*/  FSEL R6, R50, R49, !P5 ;  /* 0x0000003132067208 */ /* 0x000fe20006800000 */
[----:B------:R-:W-:Y:S01]  /*2430*/  DMUL R50, R42, 4 ;  /* 0x401000002a327828 */ /* 0x000fe20000000000 */
[----:B------:R-:W-:Y:S01]  /*2440*/  MOV R7, R45 ;  /* 0x0000002d00077202 */ /* 0x000fe20000000f00 */
[----:B------:R-:W-:Y:S01]  /*2450*/  DADD R38, R32, -1 ;  /* 0xbff0000020267429 */ /* 0x000fe20000000000 */
[----:B------:R-:W-:Y:S01]  /*2460*/  MOV R45, R57 ;  /* 0x00000039002d7202 */ /* 0x000fe20000000f00 */
[----:B-1----:R-:W-:Y:S01]  /*2470*/  DMUL R40, R34, -R40 ;  /* 0x8000002822287228 */ /* 0x002fe20000000000 */
[----:B------:R-:W-:-:S02]  /*2480*/  FSEL R46, R58, R3, !P0 ;  /* 0x000000033a2e7208 */ /* 0x000fc40004000000 */
[----:B------:R-:W-:Y:S01]  /*2490*/  DMUL R6, R34, R6 ;  /* 0x0000000622067228 */ /* 0x000fe20000000000 */
[----:B------:R-:W-:Y:S01]  /*24a0*/  MOV R99, UR29 ;  /* 0x0000001d00637c02 */ /* 0x000fe20008000f00 */
[----:B------:R-:W-:Y:S01]  /*24b0*/  DMUL R44, R36, R44 ;  /* 0x0000002c242c7228 */ /* 0x000fe20000000000 */
[----:B------:R-:W-:Y:S01]  /*24c0*/  MOV R101, UR31 ;  /* 0x0000001f00657c02 */ /* 0x000fe20008000f00 */
[-C--:B------:R-:W-:Y:S01]  /*24d0*/  DMUL R50, R50, R34.reuse ;  /* 0x0000002232327228 */ /* 0x080fe20000000000 */
[----:B------:R-:W-:Y:S01]  /*24e0*/  MOV R103, UR33 ;  /* 0x0000002100677c02 */ /* 0x000fe20008000f00 */
[----:B0-----:R-:W-:Y:S02]  /*24f0*/  DMUL R48, R40, UR8 ;  /* 0x0000000828307c28 */ /* 0x001fe40008000000 */
[----:B------:R-:W-:Y:S01]  /*2500*/  DMUL R6, R6, UR8 ;  /* 0x0000000806067c28 */ /* 0x000fe20008000000 */
[----:B------:R-:W-:Y:S01]  /*2510*/  UMOV UR8, 0x54442d18 ;  /* 0x54442d1800087882 */ /* 0x000fe20000000000 */
[----:B------:R-:W-:Y:S01]  /*2520*/  UMOV UR9, 0x400921fb ;  /* 0x400921fb00097882 */ /* 0x000fe20000000000 */
[----:B------:R-:W-:-:S02]  /*2530*/  DFMA R40, -R42, R34, R4 ;  /* 0x000000222a28722b */ /* 0x000fc40000000104 */
[----:B------:R-:W-:Y:S02]  /*2540*/  DFMA R42, R42, R34, -R4 ;  /* 0x000000222a2a722b */ /* 0x000fe40000000804 */
[----:B------:R-:W-:Y:S02]  /*2550*/  DFMA R44, R38, R46, R44 ;  /* 0x0000002e262c722b */ /* 0x000fe4000000002c */
[----:B------:R-:W-:Y:S02]  /*2560*/  DMUL R50, R50, UR8 ;  /* 0x0000000832327c28 */ /* 0x000fe40008000000 */
[C---:B--2---:R-:W-:Y:S02]  /*2570*/  DMUL R46, R52.reuse, R6 ;  /* 0x00000006342e7228 */ /* 0x044fe40000000000 */
[----:B------:R-:W-:Y:S01]  /*2580*/  DMUL R48, R52, R48 ;  /* 0x0000003034307228 */ /* 0x000fe20000000000 */
[----:B------:R-:W-:-:S10]  /*2590*/  CS2R R52, SRZ ;  /* 0x0000000000347805 */ /* 0x000fd4000001ff00 */
.L_x_47:
[----:B------:R-:W3:Y:S01]  /*25a0*/  LDG.E.64 R2, desc[UR10][R98.64] ;  /* 0x0000000a62027981 */ /* 0x000ee2000c1e1b00 */
[----:B------:R-:W-:Y:S01]  /*25b0*/  IADD3 R104, PT, PT, R104, 0x1, RZ ;  /* 0x0000000168687810 */ /* 0x000fe20007ffe0ff */
[----:B------:R-:W-:Y:S03]  /*25c0*/  BSSY.RECONVERGENT B1, `(.L_x_7) ;  /* 0x000004a000017945 */ /* 0x000fe60003800200 */
[----:B------:R-:W-:Y:S01]  /*25d0*/  ISETP.NE.AND P1, PT, R104, RZ, PT ;  /* 0x000000ff6800720c */ /* 0x000fe20003f25270 */
[----:B---3--:R-:W-:Y:S01]  /*25e0*/  DFMA R4, R28, UR16, -R2 ;  /* 0x000000101c047c2b */ /* 0x008fe20008000802 */
[----:B------:R-:W-:-:S05]  /*25f0*/  IMAD.MOV.U32 R2, RZ, RZ, 0x3f800000 ;  /* 0x3f800000ff027424 */ /* 0x000fca00078e00ff */
[----:B------:R-:W0:Y:S02]  /*2600*/  F2F.F32.F64 R59, R4 ;  /* 0x00000004003b7310 */ /* 0x000e240000301000 */
[----:B0-----:R-:W-:-:S13]  /*2610*/  FSETP.NEU.AND P0, PT, R59, 1, PT ;  /* 0x3f8000003b00780b */ /* 0x001fda0003f0d000 */
[----:B------:R-:W-:Y:S05]  /*2620*/  @!P0 BRA `(.L_x_8) ;  /* 0x00000004000c8947 */ /* 0x000fea0003800000 */
[----:B------:R-:W-:-:S13]  /*2630*/  FSETP.NAN.AND P0, PT, |R59|, |R59|, PT ;  /* 0x4000003b3b00720b */ /* 0x000fda0003f08200 */
[----:B------:R-:W-:Y:S05]  /*2640*/  @P0 BRA `(.L_x_9) ;  /* 0x0000000400000947 */ /* 0x000fea0003800000 */
[C---:B------:R-:W-:Y:S01]  /*2650*/  FMUL R2, |R59|.reuse, 16777216 ;  /* 0x4b8000003b027820 */ /* 0x040fe20000400200 */
[C---:B------:R-:W-:Y:S02]  /*2660*/  FSETP.GEU.AND P0, PT, |R59|.reuse, 1.175494350822287508e-38, PT ;  /* 0x008000003b00780b */ /* 0x040fe40003f0e200 */
[----:B------:R-:W-:Y:S02]  /*2670*/  MOV R54, 0x3a2c32e4 ;  /* 0x3a2c32e400367802 */ /* 0x000fe40000000f00 */
[----:B------:R-:W-:Y:S02]  /*2680*/  FSEL R2, R2, |R59|, !P0 ;  /* 0x4000003b02027208 */ /* 0x000fe40004000000 */
[----:B------:R-:W-:Y:S02]  /*2690*/  FSETP.NEU.AND P4, PT, R59, RZ, PT ;  /* 0x000000ff3b00720b */ /* 0x000fe40003f8d000 */
[----:B------:R-:W-:-:S04]  /*26a0*/  IADD3 R3, PT, PT, R2, -0x3f3504f3, RZ ;  /* 0xc0cafb0d02037810 */ /* 0x000fc80007ffe0ff */
[----:B------:R-:W-:-:S05]  /*26b0*/  LOP3.LUT R3, R3, 0xff800000, RZ, 0xc0, !PT ;  /* 0xff80000003037812 */ /* 0x000fca00078ec0ff */
[----:B------:R-:W-:Y:S01]  /*26c0*/  IMAD.IADD R2, R2, 0x1, -R3 ;  /* 0x0000000102027824 */ /* 0x000fe200078e0a03 */
[----:B------:R-:W-:-:S03]  /*26d0*/  I2FP.F32.S32 R3, R3 ;  /* 0x0000000300037245 */ /* 0x000fc60000201400 */
[C---:B------:R-:W-:Y:S01]  /*26e0*/  FADD R5, R2.reuse, 1 ;  /* 0x3f80000002057421 */ /* 0x040fe20000000000 */
[----:B------:R-:W-:Y:S01]  /*26f0*/  FADD R4, R2, -1 ;  /* 0xbf80000002047421 */ /* 0x000fe20000000000 */
[----:B------:R-:W-:-:S03]  /*2700*/  FSEL R2, RZ, -24, P0 ;  /* 0xc1c00000ff027808 */ /* 0x000fc60000000000 */
[----:B------:R-:W-:Y:S01]  /*2710*/  FADD R6, R4, R4 ;  /* 0x0000000404067221 */ /* 0x000fe20000000000 */
[----:B------:R-:W0:Y:S01]  /*2720*/  MUFU.RCP R5, R5 ;  /* 0x0000000500057308 */ /* 0x000e220000001000 */
[----:B------:R-:W-:Y:S02]  /*2730*/  FFMA R2, R3, 1.1920928955078125e-07, R2 ;  /* 0x3400000003027823 */ /* 0x000fe40000000002 */
[----:B0-----:R-:W-:-:S04]  /*2740*/  FMUL R7, R5, R6 ;  /* 0x0000000605077220 */ /* 0x001fc80000400000 */
[----:B------:R-:W-:Y:S01]  /*2750*/  FADD R6, R4, -R7 ;  /* 0x8000000704067221 */ /* 0x000fe20000000000 */
[CC--:B------:R-:W-:Y:S01]  /*2760*/  FMUL R3, R7.reuse, R7.reuse ;  /* 0x0000000707037220 */ /* 0x0c0fe20000400000 */
[----:B------:R-:W-:Y:S02]  /*2770*/  FFMA R57, R7, 1.4426950216293334961, R2 ;  /* 0x3fb8aa3b07397823 */ /* 0x000fe40000000002 */
[----:B------:R-:W-:Y:S01]  /*2780*/  FADD R55, R6, R6 ;  /* 0x0000000606377221 */ /* 0x000fe20000000000 */
[C---:B------:R-:W-:Y:S01]  /*2790*/  FFMA R6, R3.reuse, R54, 0.0032181653659790754318 ;  /* 0x3b52e7db03067423 */ /* 0x040fe20000000036 */
[----:B------:R-:W-:Y:S02]  /*27a0*/  FADD R2, R2, -R57 ;  /* 0x8000003902027221 */ /* 0x000fe40000000000 */
[----:B------:R-:W-:Y:S01]  /*27b0*/  FFMA R4, R4, -R7, R55 ;  /* 0x8000000704047223 */ /* 0x000fe20000000037 */
[----:B------:R-:W-:Y:S01]  /*27c0*/  FFMA R6, R3, R6, 0.018033718690276145935 ;  /* 0x3c93bb7303067423 */ /* 0x000fe20000000006 */
[----:B------:R-:W-:-:S02]  /*27d0*/  FFMA R55, R7, 1.4426950216293334961, R2 ;  /* 0x3fb8aa3b07377823 */ /* 0x000fc40000000002 */
[----:B------:R-:W-:Y:S01]  /*27e0*/  FMUL R4, R5, R4 ;  /* 0x0000000405047220 */ /* 0x000fe20000400000 */
[----:B------:R-:W-:-:S03]  /*27f0*/  FFMA R6, R3, R6, 0.12022458761930465698 ;  /* 0x3df6384f03067423 */ /* 0x000fc60000000006 */
[----:B------:R-:W-:Y:S01]  /*2800*/  FFMA R2, R4, 1.4426950216293334961, R55 ;  /* 0x3fb8aa3b04027823 */ /* 0x000fe20000000037 */
[----:B------:R-:W-:-:S03]  /*2810*/  FMUL R6, R3, R6 ;  /* 0x0000000603067220 */ /* 0x000fc60000400000 */
[----:B------:R-:W-:Y:S01]  /*2820*/  FFMA R5, R7, 1.9251366722983220825e-08, R2 ;  /* 0x32a55e3407057823 */ /* 0x000fe20000000002 */
[----:B------:R-:W-:-:S04]  /*2830*/  FMUL R3, R6, 3 ;  /* 0x4040000006037820 */ /* 0x000fc80000400000 */
[----:B------:R-:W-:-:S04]  /*2840*/  FFMA R3, R4, R3, R5 ;  /* 0x0000000304037223 */ /* 0x000fc80000000005 */
[----:B------:R-:W-:Y:S01]  /*2850*/  FFMA R6, R7, R6, R3 ;  /* 0x0000000607067223 */ /* 0x000fe20000000003 */
[----:B------:R-:W-:-:S03]  /*2860*/  IMAD.MOV.U32 R7, RZ, RZ, 0x391fcb8e ;  /* 0x391fcb8eff077424 */ /* 0x000fc600078e00ff */
[----:B------:R-:W-:-:S04]  /*2870*/  FADD R2, R57, R6 ;  /* 0x0000000639027221 */ /* 0x000fc80000000000 */
[----:B------:R-:W-:Y:S01]  /*2880*/  FMUL R3, R2, 2 ;  /* 0x4000000002037820 */ /* 0x000fe20000400000 */
[----:B------:R-:W-:-:S03]  /*2890*/  FADD R57, -R57, R2 ;  /* 0x0000000239397221 */ /* 0x000fc60000000100 */
[----:B------:R-:W0:Y:S01]  /*28a0*/  FRND R4, R3 ;  /* 0x0000000300047307 */ /* 0x000e220000201000 */
[----:B------:R-:W-:Y:S01]  /*28b0*/  FADD R57, R6, -R57 ;  /* 0x8000003906397221 */ /* 0x000fe20000000000 */
[----:B------:R-:W-:Y:S01]  /*28c0*/  FFMA R2, R2, 2, -R3 ;  /* 0x4000000002027823 */ /* 0x000fe20000000803 */
[C---:B------:R-:W-:Y:S02]  /*28d0*/  FSETP.GT.AND P2, PT, |R3|.reuse, 152, PT ;  /* 0x431800000300780b */ /* 0x040fe40003f44200 */
[----:B------:R-:W-:Y:S01]  /*28e0*/  FSETP.GEU.AND P3, PT, R3, RZ, PT ;  /* 0x000000ff0300720b */ /* 0x000fe20003f6e000 */
[----:B------:R-:W-:Y:S02]  /*28f0*/  FFMA R57, R57, 2, R2 ;  /* 0x4000000039397823 */ /* 0x000fe40000000002 */
[----:B------:R-:W1:Y:S01]  /*2900*/  F2I.NTZ R5, R3 ;  /* 0x0000000300057305 */ /* 0x000e620000203100 */
[----:B0-----:R-:W-:Y:S01]  /*2910*/  FADD R2, R3, -R4 ;  /* 0x8000000403027221 */ /* 0x001fe20000000000 */
[----:B------:R-:W-:-:S03]  /*2920*/  FSETP.GT.AND P0, PT, R4, RZ, PT ;  /* 0x000000ff0400720b */ /* 0x000fc60003f04000 */
[----:B------:R-:W-:Y:S01]  /*2930*/  FADD R2, R2, R57 ;  /* 0x0000003902027221 */ /* 0x000fe20000000000 */
[----:B------:R-:W-:Y:S02]  /*2940*/  SEL R4, RZ, 0x83000000, P0 ;  /* 0x83000000ff047807 */ /* 0x000fe40000000000 */
[----:B------:R-:W-:Y:S01]  /*2950*/  FSETP.NEU.AND P0, PT, |R59|, +INF , PT ;  /* 0x7f8000003b00780b */ /* 0x000fe20003f0d200 */
[----:B------:R-:W-:Y:S01]  /*2960*/  FFMA R7, R2, R7, 0.0013391353422775864601 ;  /* 0x3aaf85ed02077423 */ /* 0x000fe20000000007 */
[----:B-1----:R-:W-:Y:S01]  /*2970*/  LEA R5, R5, -R4, 0x17 ;  /* 0x8000000405057211 */ /* 0x002fe200078eb8ff */
[----:B------:R-:W-:Y:S02]  /*2980*/  VIADD R4, R4, 0x7f000000 ;  /* 0x7f00000004047836 */ /* 0x000fe40000000000 */
[----:B------:R-:W-:-:S04]  /*2990*/  FFMA R7, R2, R7, 0.0096188392490148544312 ;  /* 0x3c1d985602077423 */ /* 0x000fc80000000007 */
[----:B------:R-:W-:-:S04]  /*29a0*/  FFMA R7, R2, R7, 0.055503588169813156128 ;  /* 0x3d6357bb02077423 */ /* 0x000fc80000000007 */
[----:B------:R-:W-:-:S04]  /*29b0*/  FFMA R7, R2, R7, 0.24022644758224487305 ;  /* 0x3e75fdec02077423 */ /* 0x000fc80000000007 */
[----:B------:R-:W-:-:S04]  /*29c0*/  FFMA R7, R2, R7, 0.69314718246459960938 ;  /* 0x3f31721802077423 */ /* 0x000fc80000000007 */
[----:B------:R-:W-:Y:S01]  /*29d0*/  FFMA R7, R2, R7, 1 ;  /* 0x3f80000002077423 */ /* 0x000fe20000000007 */
[----:B------:R-:W-:-:S03]  /*29e0*/  FSEL R2, RZ, +INF , !P3 ;  /* 0x7f800000ff027808 */ /* 0x000fc60005800000 */
[----:B------:R-:W-:-:S04]  /*29f0*/  FMUL R4, R4, R7 ;  /* 0x0000000704047220 */ /* 0x000fc80000400000 */
[----:B------:R-:W-:Y:S01]  /*2a00*/  @!P2 FMUL R2, R5, R4 ;  /* 0x000000040502a220 */ /* 0x000fe20000400000 */
[----:B------:R-:W-:Y:S06]  /*2a10*/  @P0 BRA P4, `(.L_x_8) ;  /* 0x0000000000100947 */ /* 0x000fec0002000000 */
[----:B------:R-:W-:-:S05]  /*2a20*/  FADD R2, R59, R59 ;  /* 0x0000003b3b027221 */ /* 0x000fca0000000000 */
[----:B------:R-:W-:Y:S01]  /*2a30*/  LOP3.LUT R2, R2, 0x7fffffff, RZ, 0xc0, !PT ;  /* 0x7fffffff02027812 */ /* 0x000fe200078ec0ff */
[----:B------:R-:W-:Y:S06]  /*2a40*/  BRA `(.L_x_8) ;  /* 0x0000000000047947 */ /* 0x000fec0003800000 */
.L_x_9:
[----:B------:R-:W-:-:S07]  /*2a50*/  FADD R2, R59, 2 ;  /* 0x400000003b027421 */ /* 0x000fce0000000000 */
.L_x_8:
[----:B------:R-:W-:Y:S05]  /*2a60*/  BSYNC.RECONVERGENT B1 ;  /* 0x0000000000017941 */ /* 0x000fea0003800200 */
.L_x_7:
[----:B------:R-:W2:Y:S01]  /*2a70*/  LDG.E.64 R4, desc[UR10][R100.64] ;  /* 0x0000000a64047981 */ /* 0x000ea2000c1e1b00 */
[----:B------:R-:W-:Y:S01]  /*2a80*/  BSSY.RECONVERGENT B1, `(.L_x_10) ;  /* 0x0000049000017945 */ /* 0x000fe20003800200 */
[----:B------:R-:W-:Y:S01]  /*2a90*/  MOV R3, 0x3f800000 ;  /* 0x3f80000000037802 */ /* 0x000fe20000000f00 */
[----:B--2---:R-:W-:-:S06]  /*2aa0*/  DFMA R4, R26, UR18, -R4 ;  /* 0x000000121a047c2b */ /* 0x004fcc0008000804 */
[----:B------:R-:W0:Y:S02]  /*2ab0*/  F2F.F32.F64 R60, R4 ;  /* 0x00000004003c7310 */ /* 0x000e240000301000 */
[----:B0-----:R-:W-:-:S13]  /*2ac0*/  FSETP.NEU.AND P0, PT, R60, 1, PT ;  /* 0x3f8000003c00780b */ /* 0x001fda0003f0d000 */
[----:B------:R-:W-:Y:S05]  /*2ad0*/  @!P0 BRA `(.L_x_11) ;  /* 0x00000004000c8947 */ /* 0x000fea0003800000 */
[----:B------:R-:W-:-:S13]  /*2ae0*/  FSETP.NAN.AND P0, PT, |R60|, |R60|, PT ;  /* 0x4000003c3c00720b */ /* 0x000fda0003f08200 */
[----:B------:R-:W-:Y:S05]  /*2af0*/  @P0 BRA `(.L_x_12) ;  /* 0x0000000400000947 */ /* 0x000fea0003800000 */
[C---:B------:R-:W-:Y:S01]  /*2b00*/  FMUL R3, |R60|.reuse, 16777216 ;  /* 0x4b8000003c037820 */ /* 0x040fe20000400200 */
[C---:B------:R-:W-:Y:S01]  /*2b10*/  FSETP.GEU.AND P0, PT, |R60|.reuse, 1.175494350822287508e-38, PT ;  /* 0x008000003c00780b */ /* 0x040fe20003f0e200 */
[----:B------:R-:W-:Y:S01]  /*2b20*/  IMAD.MOV.U32 R55, RZ, RZ, 0x3a2c32e4 ;  /* 0x3a2c32e4ff377424 */ /* 0x000fe200078e00ff */
[----:B------:R-:W-:Y:S02]  /*2b30*/  FSETP.NEU.AND P4, PT, R60, RZ, PT ;  /* 0x000000ff3c00720b */ /* 0x000fe40003f8d000 */
[----:B------:R-:W-:-:S05]  /*2b40*/  FSEL R3, R3, |R60|, !P0 ;  /* 0x4000003c03037208 */ /* 0x000fca0004000000 */
[----:B------:R-:W-:-:S05]  /*2b50*/  VIADD R4, R3, 0xc0cafb0d ;  /* 0xc0cafb0d03047836 */ /* 0x000fca0000000000 */
[----:B------:R-:W-:-:S04]  /*2b60*/  LOP3.LUT R4, R4, 0xff800000, RZ, 0xc0, !PT ;  /* 0xff80000004047812 */ /* 0x000fc800078ec0ff */
[-C--:B------:R-:W-:Y:S02]  /*2b70*/  IADD3 R3, PT, PT, R3, -R4.reuse, RZ ;  /* 0x8000000403037210 */ /* 0x080fe40007ffe0ff */
        /* <DEDUP_REMOVED lines=25> */
[----:B------:R-:W-:-:S03]  /*2d10*/  HFMA2 R54, -RZ, RZ, 0.64013671875, -15.109375 ;  /* 0x391fcb8eff367431 */ /* 0x000fc600000001ff */
        /* <DEDUP_REMOVED lines=15> */
[----:B------:R-:W-:Y:S02]  /*2e10*/  FFMA R54, R3, R54, 0.0013391353422775864601 ;  /* 0x3aaf85ed03367423 */ /* 0x000fe40000000036 */
[----:B-1----:R-:W-:Y:S01]  /*2e20*/  IMAD R6, R6, 0x800000, -R5 ;  /* 0x0080000006067824 */ /* 0x002fe200078e0a05 */
[----:B------:R-:W-:Y:S01]  /*2e30*/  IADD3 R5, PT, PT, R5, 0x7f000000, RZ ;  /* 0x7f00000005057810 */ /* 0x000fe20007ffe0ff */
        /* <DEDUP_REMOVED lines=12> */
.L_x_12:
[----:B------:R-:W-:-:S07]  /*2f00*/  FADD R3, R60, 2 ;  /* 0x400000003c037421 */ /* 0x000fce0000000000 */
.L_x_11:
[----:B------:R-:W-:Y:S05]  /*2f10*/  BSYNC.RECONVERGENT B1 ;  /* 0x0000000000017941 */ /* 0x000fea0003800200 */
.L_x_10:
[----:B------:R-:W2:Y:S01]  /*2f20*/  LDG.E.64 R4, desc[UR10][R102.64] ;  /* 0x0000000a66047981 */ /* 0x000ea2000c1e1b00 */
[----:B------:R-:W-:Y:S01]  /*2f30*/  BSSY.RECONVERGENT B1, `(.L_x_13) ;  /* 0x000004a000017945 */ /* 0x000fe20003800200 */
[----:B------:R-:W-:Y:S01]  /*2f40*/  FADD R59, R3, R2 ;  /* 0x00000002033b7221 */ /* 0x000fe20000000000 */
[----:B------:R-:W-:Y:S01]  /*2f50*/  IMAD.MOV.U32 R2, RZ, RZ, 0x3f800000 ;  /* 0x3f800000ff027424 */ /* 0x000fe200078e00ff */
[----:B--2---:R-:W-:-:S06]  /*2f60*/  DFMA R4, R24, UR22, -R4 ;  /* 0x0000001618047c2b */ /* 0x004fcc0008000804 */
        /* <DEDUP_REMOVED lines=69> */
.L_x_15:
[----:B------:R-:W-:-:S07]  /*33c0*/  FADD R2, R61, 2 ;  /* 0x400000003d027421 */ /* 0x000fce0000000000 */
.L_x_14:
[----:B------:R-:W-:Y:S05]  /*33d0*/  BSYNC.RECONVERGENT B1 ;  /* 0x0000000000017941 */ /* 0x000fea0003800200 */
.L_x_13:
[----:B------:R-:W-:Y:S01]  /*33e0*/  FADD R56, R59, R2 ;  /* 0x000000023b387221 */ /* 0x000fe20000000000 */
[----:B------:R-:W-:Y:S01]  /*33f0*/  IMAD.MOV.U32 R6, RZ, RZ, 0x0 ;  /* 0x00000000ff067424 */ /* 0x000fe200078e00ff */
[----:B------:R-:W-:Y:S01]  /*3400*/  MOV R7, 0x3fd80000 ;  /* 0x3fd8000000077802 */ /* 0x000fe20000000f00 */
[----:B------:R-:W-:Y:S03]  /*3410*/  BSSY.RECONVERGENT B1, `(.L_x_16) ;  /* 0x0000016000017945 */ /* 0x000fe60003800200 */
[----:B------:R-:W0:Y:S08]  /*3420*/  F2F.F64.F32 R56, R56 ;  /* 0x0000003800387310 */ /* 0x000e300000201800 */
[----:B0-----:R-:W0:Y:S01]  /*3430*/  MUFU.RSQ64H R3, R57 ;  /* 0x0000003900037308 */ /* 0x001e220000001c00 */
[----:B------:R-:W-:-:S04]  /*3440*/  IADD3 R2, PT, PT, R57, -0x3500000, RZ ;  /* 0xfcb0000039027810 */ /* 0x000fc80007ffe0ff */
[----:B------:R-:W-:Y:S02]  /*3450*/  ISETP.GE.U32.AND P0, PT, R2, 0x7ca00000, PT ;  /* 0x7ca000000200780c */ /* 0x000fe40003f06070 */
[----:B0-----:R-:W-:-:S08]  /*3460*/  DMUL R4, R2, R2 ;  /* 0x0000000202047228 */ /* 0x001fd00000000000 */
[----:B------:R-:W-:-:S08]  /*3470*/  DFMA R4, R56, -R4, 1 ;  /* 0x3ff000003804742b */ /* 0x000fd00000000804 */
        /* <DEDUP_REMOVED lines=9> */
[----:B------:R-:W-:Y:S01]  /*3510*/  IMAD.MOV.U32 R55, RZ, RZ, R57 ;  /* 0x000000ffff377224 */ /* 0x000fe200078e0039 */
[----:B------:R-:W-:Y:S01]  /*3520*/  MOV R54, R56 ;  /* 0x0000003800367202 */ /* 0x000fe20000000f00 */
[----:B------:R-:W-:Y:S01]  /*3530*/  IMAD.MOV.U32 R62, RZ, RZ, R6 ;  /* 0x000000ffff3e7224 */ /* 0x000fe200078e0006 */
[----:B------:R-:W-:Y:S02]  /*3540*/  MOV R57, R5 ;  /* 0x0000000500397202 */ /* 0x000fe40000000f00 */
[----:B------:R-:W-:-:S07]  /*3550*/  MOV R63, 0x3570 ;  /* 0x00003570003f7802 */ /* 0x000fce0000000f00 */
[----:B------:R-:W-:Y:S05]  /*3560*/  CALL.REL.NOINC `($__internal_1_$__cuda_sm20_dsqrt_rn_f64_mediumpath_v1) ;  /* 0x0000002c00087944 */ /* 0x000fea0003c00000 */
.L_x_17:
[----:B------:R-:W-:Y:S05]  /*3570*/  BSYNC.RECONVERGENT B1 ;  /* 0x0000000000017941 */ /* 0x000fea0003800200 */
.L_x_16:
[-C--:B------:R-:W-:Y:S01]  /*3580*/  DMUL R6, R20, -R54.reuse ;  /* 0x8000003614067228 */ /* 0x080fe20000000000 */
[----:B------:R-:W-:Y:S01]  /*3590*/  IMAD.MOV.U32 R2, RZ, RZ, 0x652b82fe ;  /* 0x652b82feff027424 */ /* 0x000fe200078e00ff */
[----:B------:R-:W-:Y:S01]  /*35a0*/  MOV R3, 0x3ff71547 ;  /* 0x3ff7154700037802 */ /* 0x000fe20000000f00 */
[----:B------:R-:W-:Y:S01]  /*35b0*/  UMOV UR8, 0xfefa39ef ;  /* 0xfefa39ef00087882 */ /* 0x000fe20000000000 */
[----:B------:R-:W-:Y:S01]  /*35c0*/  UMOV UR9, 0x3fe62e42 ;  /* 0x3fe62e4200097882 */ /* 0x000fe20000000000 */
[----:B------:R-:W-:Y:S01]  /*35d0*/  DMUL R58, R16, R54 ;  /* 0x00000036103a7228 */ /* 0x000fe20000000000 */
[----:B------:R-:W-:Y:S02]  /*35e0*/  BSSY.RECONVERGENT B1, `(.L_x_18) ;  /* 0x000003f000017945 */ /* 0x000fe40003800200 */
[----:B------:R-:W-:Y:S02]  /*35f0*/  DFMA R2, R6, R2, 6.75539944105574400000e+15 ;  /* 0x433800000602742b */ /* 0x000fe40000000002 */
[----:B------:R-:W-:-:S03]  /*3600*/  FSETP.GEU.AND P0, PT, |R7|, 4.1917929649353027344, PT ;  /* 0x4086232b0700780b */ /* 0x000fc60003f0e200 */
[----:B------:R-:W-:-:S03]  /*3610*/  DMUL R60, R22, R58 ;  /* 0x0000003a163c7228 */ /* 0x000fc60000000000 */
[----:B------:R-:W-:-:S08]  /*3620*/  DADD R4, R2, -6.75539944105574400000e+15 ;  /* 0xc338000002047429 */ /* 0x000fd00000000000 */
[----:B------:R-:W-:Y:S01]  /*3630*/  DFMA R56, R4, -UR8, R6 ;  /* 0x8000000804387c2b */ /* 0x000fe20008000006 */
[----:B------:R-:W-:Y:S01]  /*3640*/  UMOV UR8, 0x3b39803f ;  /* 0x3b39803f00087882 */ /* 0x000fe20000000000 */
[----:B------:R-:W-:-:S06]  /*3650*/  UMOV UR9, 0x3c7abc9e ;  /* 0x3c7abc9e00097882 */ /* 0x000fcc0000000000 */
[----:B------:R-:W-:Y:S01]  /*3660*/  DFMA R56, R4, -UR8, R56 ;  /* 0x8000000804387c2b */ /* 0x000fe20008000038 */
[----:B------:R-:W-:Y:S01]  /*3670*/  UMOV UR8, 0x69ce2bdf ;  /* 0x69ce2bdf00087882 */ /* 0x000fe20000000000 */
[----:B------:R-:W-:Y:S01]  /*3680*/  IMAD.MOV.U32 R4, RZ, RZ, -0x35dec16 ;  /* 0xfca213eaff047424 */ /* 0x000fe200078e00ff */
[----:B------:R-:W-:Y:S01]  /*3690*/  MOV R5, 0x3e928af3 ;  /* 0x3e928af300057802 */ /* 0x000fe20000000f00 */
[----:B------:R-:W-:-:S05]  /*36a0*/  UMOV UR9, 0x3e5ade15 ;  /* 0x3e5ade1500097882 */ /* 0x000fca0000000000 */
[----:B------:R-:W-:Y:S01]  /*36b0*/  DFMA R4, R56, UR8, R4 ;  /* 0x0000000838047c2b */ /* 0x000fe20008000004 */
[----:B------:R-:W-:Y:S01]  /*36c0*/  UMOV UR8, 0x62401315 ;  /* 0x6240131500087882 */ /* 0x000fe20000000000 */
[----:B------:R-:W-:-:S06]  /*36d0*/  UMOV UR9, 0x3ec71dee ;  /* 0x3ec71dee00097882 */ /* 0x000fcc0000000000 */
[----:B------:R-:W-:Y:S01]  /*36e0*/  DFMA R4, R56, R4, UR8 ;  /* 0x0000000838047e2b */ /* 0x000fe20008000004 */
        /* <DEDUP_REMOVED lines=13> */
[----:B------:R-:W-:Y:S01]  /*37c0*/  DFMA R4, R50, R54, -R60 ;  /* 0x000000363204722b */ /* 0x000fe2000000083c */
[----:B------:R-:W-:Y:S01]  /*37d0*/  UMOV UR9, 0x3fa55555 ;  /* 0x3fa5555500097882 */ /* 0x000fe20000000000 */
[----:B------:R-:W-:-:S04]  /*37e0*/  IMAD.MOV.U32 R60, RZ, RZ, 0x1 ;  /* 0x00000001ff3c7424 */ /* 0x000fc800078e00ff */
[----:B------:R-:W0:Y:S01]  /*37f0*/  MUFU.RCP64H R61, R5 ;  /* 0x00000005003d7308 */ /* 0x000e220000001800 */
[----:B------:R-:W-:Y:S01]  /*3800*/  DFMA R58, R56, R58, UR8 ;  /* 0x00000008383a7e2b */ /* 0x000fe2000800003a */
[----:B------:R-:W-:Y:S01]  /*3810*/  UMOV UR8, 0x55555511 ;  /* 0x5555551100087882 */ /* 0x000fe20000000000 */
[----:B------:R-:W-:-:S06]  /*3820*/  UMOV UR9, 0x3fc55555 ;  /* 0x3fc5555500097882 */ /* 0x000fcc0000000000 */
[----:B------:R-:W-:Y:S01]  /*3830*/  DFMA R58, R56, R58, UR8 ;  /* 0x00000008383a7e2b */ /* 0x000fe2000800003a */
[----:B------:R-:W-:Y:S01]  /*3840*/  UMOV UR8, 0xb ;  /* 0x0000000b00087882 */ /* 0x000fe20000000000 */
[----:B------:R-:W-:-:S06]  /*3850*/  UMOV UR9, 0x3fe00000 ;  /* 0x3fe0000000097882 */ /* 0x000fcc0000000000 */
[----:B------:R-:W-:Y:S02]  /*3860*/  DFMA R58, R56, R58, UR8 ;  /* 0x00000008383a7e2b */ /* 0x000fe4000800003a */
[----:B0-----:R-:W-:-:S06]  /*3870*/  DFMA R62, -R4, R60, 1 ;  /* 0x3ff00000043e742b */ /* 0x001fcc000000013c */
[----:B------:R-:W-:Y:S02]  /*3880*/  DFMA R58, R56, R58, 1 ;  /* 0x3ff00000383a742b */ /* 0x000fe4000000003a */
[----:B------:R-:W-:-:S06]  /*3890*/  DFMA R62, R62, R62, R62 ;  /* 0x0000003e3e3e722b */ /* 0x000fcc000000003e */
[----:B------:R-:W-:Y:S02]  /*38a0*/  DFMA R64, R56, R58, 1 ;  /* 0x3ff000003840742b */ /* 0x000fe4000000003a */
[----:B------:R-:W-:-:S08]  /*38b0*/  DFMA R62, R60, R62, R60 ;  /* 0x0000003e3c3e722b */ /* 0x000fd0000000003c */
[----:B------:R-:W-:Y:S01]  /*38c0*/  DFMA R58, -R4, R62, 1 ;  /* 0x3ff00000043a742b */ /* 0x000fe2000000013e */
[----:B------:R-:W-:Y:S01]  /*38d0*/  LEA R57, R2, R65, 0x14 ;  /* 0x0000004102397211 */ /* 0x000fe200078ea0ff */
[----:B------:R-:W-:Y:S01]  /*38e0*/  IMAD.MOV.U32 R56, RZ, RZ, R64 ;  /* 0x000000ffff387224 */ /* 0x000fe200078e0040 */
[----:B------:R-:W-:Y:S08]  /*38f0*/  @!P0 BRA `(.L_x_19) ;  /* 0x0000000000348947 */ /* 0x000ff00003800000 */
[----:B------:R-:W-:Y:S01]  /*3900*/  FSETP.GEU.AND P2, PT, |R7|, 4.2275390625, PT ;  /* 0x408748000700780b */ /* 0x000fe20003f4e200 */
[C---:B------:R-:W-:Y:S02]  /*3910*/  DADD R56, R6.reuse, +INF ;  /* 0x7ff0000006387429 */ /* 0x040fe40000000000 */
[----:B------:R-:W-:-:S08]  /*3920*/  DSETP.GEU.AND P0, PT, R6, RZ, PT ;  /* 0x000000ff0600722a */ /* 0x000fd00003f0e000 */
[----:B------:R-:W-:Y:S02]  /*3930*/  FSEL R56, R56, RZ, P0 ;  /* 0x000000ff38387208 */ /* 0x000fe40000000000 */
[----:B------:R-:W-:Y:S01]  /*3940*/  @!P2 LEA.HI R3, R2, R2, RZ, 0x1 ;  /* 0x000000020203a211 */ /* 0x000fe200078f08ff */
[----:B------:R-:W-:Y:S01]  /*3950*/  @!P2 IMAD.MOV.U32 R6, RZ, RZ, RZ ;  /* 0x000000ffff06a224 */ /* 0x000fe200078e00ff */
[----:B------:R-:W-:Y:S02]  /*3960*/  FSEL R57, R57, RZ, P0 ;  /* 0x000000ff39397208 */ /* 0x000fe40000000000 */
[----:B------:R-:W-:-:S04]  /*3970*/  @!P2 SHF.R.S32.HI R3, RZ, 0x1, R3 ;  /* 0x00000001ff03a819 */ /* 0x000fc80000011403 */
[----:B------:R-:W-:Y:S01]  /*3980*/  @!P2 IADD3 R2, PT, PT, R2, -R3, RZ ;  /* 0x800000030202a210 */ /* 0x000fe20007ffe0ff */
[----:B------:R-:W-:-:S03]  /*3990*/  @!P2 IMAD R3, R3, 0x100000, R65 ;  /* 0x001000000303a824 */ /* 0x000fc600078e0241 */
[----:B------:R-:W-:Y:S02]  /*39a0*/  @!P2 LEA R7, R2, 0x3ff00000, 0x14 ;  /* 0x3ff000000207a811 */ /* 0x000fe400078ea0ff */
[----:B------:R-:W-:-:S06]  /*39b0*/  @!P2 MOV R2, R64 ;  /* 0x000000400002a202 */ /* 0x000fcc0000000f00 */
[----:B------:R-:W-:-:S11]  /*39c0*/  @!P2 DMUL R56, R2, R6 ;  /* 0x000000060238a228 */ /* 0x000fd60000000000 */
.L_x_19:
[----:B------:R-:W-:Y:S05]  /*39d0*/  BSYNC.RECONVERGENT B1 ;  /* 0x0000000000017941 */ /* 0x000fea0003800200 */
.L_x_18:
[----:B------:R-:W-:Y:S01]  /*39e0*/  DMUL R56, R34, R56 ;  /* 0x0000003822387228 */ /* 0x000fe20000000000 */
[----:B------:R-:W-:Y:S01]  /*39f0*/  BSSY.RECONVERGENT B1, `(.L_x_20) ;  /* 0x0000012000017945 */ /* 0x000fe20003800200 */
[----:B------:R-:W-:-:S06]  /*3a00*/  DFMA R58, R62, R58, R62 ;  /* 0x0000003a3e3a722b */ /* 0x000fcc000000003e */
[----:B------:R-:W-:-:S08]  /*3a10*/  DMUL R56, R56, UR14 ;  /* 0x0000000e38387c28 */ /* 0x000fd00008000000 */
[----:B------:R-:W-:Y:S02]  /*3a20*/  DMUL R2, R56, R58 ;  /* 0x0000003a38027228 */ /* 0x000fe40000000000 */
[----:B------:R-:W-:-:S06]  /*3a30*/  FSETP.GEU.AND P2, PT, |R57|, 6.5827683646048100446e-37, PT ;  /* 0x036000003900780b */ /* 0x000fcc0003f4e200 */
[----:B------:R-:W-:-:S08]  /*3a40*/  DFMA R6, -R4, R2, R56 ;  /* 0x000000020406722b */ /* 0x000fd00000000138 */
[----:B------:R-:W-:-:S10]  /*3a50*/  DFMA R2, R58, R6, R2 ;  /* 0x000000063a02722b */ /* 0x000fd40000000002 */
[----:B------:R-:W-:-:S05]  /*3a60*/  FFMA R6, RZ, R5, R3 ;  /* 0x00000005ff067223 */ /* 0x000fca0000000003 */
[----:B------:R-:W-:-:S13]  /*3a70*/  FSETP.GT.AND P0, PT, |R6|, 1.469367938527859385e-39, PT ;  /* 0x001000000600780b */ /* 0x000fda0003f04200 */
[----:B------:R-:W-:Y:S05]  /*3a80*/  @P0 BRA P2, `(.L_x_21) ;  /* 0x0000000000200947 */ /* 0x000fea0001000000 */
[----:B------:R-:W-:Y:S01]  /*3a90*/  MOV R68, R56 ;  /* 0x0000003800447202 */ /* 0x000fe20000000f00 */
[----:B------:R-:W-:Y:S01]  /*3aa0*/  IMAD.MOV.U32 R69, RZ, RZ, R57 ;  /* 0x000000ffff457224 */ /* 0x000fe200078e0039 */
[----:B------:R-:W-:Y:S01]  /*3ab0*/  MOV R62, R4 ;  /* 0x00000004003e7202 */ /* 0x000fe20000000f00 */
[----:B------:R-:W-:Y:S01]  /*3ac0*/  IMAD.MOV.U32 R63, RZ, RZ, R5 ;  /* 0x000000ffff3f7224 */ /* 0x000fe200078e0005 */
[----:B------:R-:W-:-:S07]  /*3ad0*/  MOV R70, 0x3af0 ;  /* 0x00003af000467802 */ /* 0x000fce0000000f00 */
[----:B------:R-:W-:Y:S05]  /*3ae0*/  CALL.REL.NOINC `($__internal_0_$__cuda_sm20_div_rn_f64_full) ;  /* 0x00000020003c7944 */ /* 0x000fea0003c00000 */
[----:B------:R-:W-:Y:S01]  /*3af0*/  MOV R2, R76 ;  /* 0x0000004c00027202 */ /* 0x000fe20000000f00 */
[----:B------:R-:W-:-:S07]  /*3b00*/  IMAD.MOV.U32 R3, RZ, RZ, R77 ;  /* 0x000000ffff037224 */ /* 0x000fce00078e004d */
.L_x_21:
[----:B------:R-:W-:Y:S05]  /*3b10*/  BSYNC.RECONVERGENT B1 ;  /* 0x0000000000017941 */ /* 0x000fea0003800200 */
.L_x_20:
[----:B------:R-:W0:Y:S01]  /*3b20*/  LDC.64 R4, c[0x0][0x3a8] ;  /* 0x0000ea00ff047b82 */ /* 0x000e220000000a00 */
[----:B------:R-:W-:Y:S01]  /*3b30*/  DADD R58, R12, -R54 ;  /* 0x000000000c3a7229 */ /* 0x000fe20000000836 */
[----:B------:R-:W-:Y:S01]  /*3b40*/  MOV R60, 0x652b82fe ;  /* 0x652b82fe003c7802 */ /* 0x000fe20000000f00 */
[----:B------:R-:W-:Y:S01]  /*3b50*/  IMAD.MOV.U32 R61, RZ, RZ, 0x3ff71547 ;  /* 0x3ff71547ff3d7424 */ /* 0x000fe200078e00ff */
[----:B------:R-:W-:Y:S01]  /*3b60*/  DMUL R56, R20, R54 ;  /* 0x0000003614387228 */ /* 0x000fe20000000000 */
[----:B------:R-:W-:Y:S01]  /*3b70*/  MOV R64, 0xfefa39ef ;  /* 0xfefa39ef00407802 */ /* 0x000fe20000000f00 */
[----:B------:R-:W-:Y:S01]  /*3b80*/  IMAD.MOV.U32 R65, RZ, RZ, 0x3fe62e42 ;  /* 0x3fe62e42ff417424 */ /* 0x000fe200078e00ff */
[----:B------:R-:W-:Y:S01]  /*3b90*/  MOV R68, 0x3b39803f ;  /* 0x3b39803f00447802 */ /* 0x000fe20000000f00 */
[----:B------:R-:W-:Y:S01]  /*3ba0*/  IMAD.MOV.U32 R69, RZ, RZ, 0x3c7abc9e ;  /* 0x3c7abc9eff457424 */ /* 0x000fe200078e00ff */
[----:B------:R-:W-:Y:S01]  /*3bb0*/  MOV R74, 0xfca213ea ;  /* 0xfca213ea004a7802 */ /* 0x000fe20000000f00 */
[----:B------:R-:W-:Y:S01]  /*3bc0*/  IMAD.MOV.U32 R75, RZ, RZ, 0x3e928af3 ;  /* 0x3e928af3ff4b7424 */ /* 0x000fe200078e00ff */
[----:B------:R-:W-:Y:S01]  /*3bd0*/  MOV R76, 0x62401315 ;  /* 0x62401315004c7802 */ /* 0x000fe20000000f00 */
[----:B------:R-:W-:Y:S01]  /*3be0*/  DADD R66, R32, R56 ;  /* 0x0000000020427229 */ /* 0x000fe20000000038 */
[----:B------:R-:W-:Y:S01]  /*3bf0*/  IMAD.MOV.U32 R77, RZ, RZ, 0x3ec71dee ;  /* 0x3ec71deeff4d7424 */ /* 0x000fe200078e00ff */
[----:B------:R-:W1:Y:S01]  /*3c00*/  F2F.F32.F64 R105, R54 ;  /* 0x0000003600697310 */ /* 0x000e620000301000 */
[----:B------:R-:W-:Y:S01]  /*3c10*/  MOV R88, 0x55555511 ;  /* 0x5555551100587802 */ /* 0x000fe20000000f00 */
[----:B------:R-:W-:Y:S01]  /*3c20*/  IMAD.MOV.U32 R91, RZ, RZ, 0x3fe00000 ;  /* 0x3fe00000ff5b7424 */ /* 0x000fe200078e00ff */
[----:B------:R-:W-:Y:S01]  /*3c30*/  MOV R90, 0xb ;  /* 0x0000000b005a7802 */ /* 0x000fe20000000f00 */
[----:B------:R-:W-:Y:S02]  /*3c40*/  BSSY.RECONVERGENT B1, `(.L_x_22) ;  /* 0x0000062000017945 */ /* 0x000fe40003800200 */
[----:B------:R-:W-:-:S02]  /*3c50*/  DFMA R70, R66, R60, 6.75539944105574400000e+15 ;  /* 0x433800004246742b */ /* 0x000fc4000000003c */
[----:B------:R-:W-:Y:S01]  /*3c60*/  FSETP.GEU.AND P4, PT, |R67|, 4.1917929649353027344, PT ;  /* 0x4086232b4300780b */ /* 0x000fe20003f8e200 */
[----:B0-----:R-:W-:-:S05]  /*3c70*/  DADD R6, R54, R4 ;  /* 0x0000000036067229 */ /* 0x001fca0000000004 */
[----:B------:R-:W-:Y:S01]  /*3c80*/  DADD R92, R70, -6.75539944105574400000e+15 ;  /* 0xc3380000465c7429 */ /* 0x000fe20000000000 */
[C---:B-1----:R-:W-:Y:S01]  /*3c90*/  FMUL R84, |R105|.reuse, 16777216 ;  /* 0x4b80000069547820 */ /* 0x042fe20000400200 */
[----:B------:R-:W-:Y:S01]  /*3ca0*/  FSETP.GEU.AND P0, PT, |R105|, 1.175494350822287508e-38, PT ;  /* 0x008000006900780b */ /* 0x000fe20003f0e200 */
[----:B------:R-:W-:-:S03]  /*3cb0*/  DMUL R6, R20, R6 ;  /* 0x0000000614067228 */ /* 0x000fc60000000000 */
[----:B------:R-:W-:Y:S02]  /*3cc0*/  FSEL R89, R84, |R105|, !P0 ;  /* 0x4000006954597208 */ /* 0x000fe40004000000 */
[----:B------:R-:W-:Y:S02]  /*3cd0*/  DFMA R82, R92, -R64, R66 ;  /* 0x800000405c52722b */ /* 0x000fe40000000042 */
[----:B------:R-:W-:Y:S01]  /*3ce0*/  IADD3 R112, PT, PT, R89, -0x3f3504f3, RZ ;  /* 0xc0cafb0d59707810 */ /* 0x000fe20007ffe0ff */
[----:B------:R-:W-:-:S03]  /*3cf0*/  DFMA R58, R58, R30, -R6 ;  /* 0x0000001e3a3a722b */ /* 0x000fc60000000806 */
[----:B------:R-:W-:Y:S02]  /*3d00*/  LOP3.LUT R112, R112, 0xff800000, RZ, 0xc0, !PT ;  /* 0xff80000070707812 */ /* 0x000fe400078ec0ff */
[----:B------:R-:W-:-:S03]  /*3d10*/  DFMA R92, R92, -R68, R82 ;  /* 0x800000445c5c722b */ /* 0x000fc60000000052 */
[----:B------:R-:W-:Y:S01]  /*3d20*/  IMAD.IADD R113, R89, 0x1, -R112 ;  /* 0x0000000159717824 */ /* 0x000fe200078e0a70 */
[----:B------:R-:W-:Y:S01]  /*3d30*/  DFMA R62, R58, R60, 6.75539944105574400000e+15 ;  /* 0x433800003a3e742b */ /* 0x000fe2000000003c */
[----:B------:R-:W-:Y:S01]  /*3d40*/  IMAD.MOV.U32 R89, RZ, RZ, 0x3fc55555 ;  /* 0x3fc55555ff597424 */ /* 0x000fe200078e00ff */
[----:B------:R-:W-:Y:S01]  /*3d50*/  FSETP.GEU.AND P2, PT, |R59|, 4.1917929649353027344, PT ;  /* 0x4086232b3b00780b */ /* 0x000fe20003f4e200 */
[C---:B------:R-:W-:Y:S01]  /*3d60*/  FADD R111, R113.reuse, 1 ;  /* 0x3f800000716f7421 */ /* 0x040fe20000000000 */
[----:B------:R-:W-:-:S04]  /*3d70*/  FADD R113, R113, -1 ;  /* 0xbf80000071717421 */ /* 0x000fc80000000000 */
[----:B------:R-:W-:Y:S01]  /*3d80*/  DADD R94, R62, -6.75539944105574400000e+15 ;  /* 0xc33800003e5e7429 */ /* 0x000fe20000000000 */
[----:B------:R-:W0:Y:S01]  /*3d90*/  MUFU.RCP R111, R111 ;  /* 0x0000006f006f7308 */ /* 0x000e220000001000 */
[----:B------:R-:W-:-:S06]  /*3da0*/  FADD R110, R113, R113 ;  /* 0x00000071716e7221 */ /* 0x000fcc0000000000 */
[----:B------:R-:W-:-:S08]  /*3db0*/  DFMA R72, R94, -R64, R58 ;  /* 0x800000405e48722b */ /* 0x000fd0000000003a */
[----:B------:R-:W-:Y:S01]  /*3dc0*/  DFMA R94, R94, -R68, R72 ;  /* 0x800000445e5e722b */ /* 0x000fe20000000048 */
[----:B------:R-:W-:Y:S01]  /*3dd0*/  MOV R72, 0x69ce2bdf ;  /* 0x69ce2bdf00487802 */ /* 0x000fe20000000f00 */
[----:B------:R-:W-:Y:S02]  /*3de0*/  IMAD.MOV.U32 R73, RZ, RZ, 0x3e5ade15 ;  /* 0x3e5ade15ff497424 */ /* 0x000fe400078e00ff */
[----:B0-----:R-:W-:-:S04]  /*3df0*/  FMUL R110, R111, R110 ;  /* 0x0000006e6f6e7220 */ /* 0x001fc80000400000 */
[----:B------:R-:W-:Y:S01]  /*3e00*/  FADD R114, R113, -R110 ;  /* 0x8000006e71727221 */ /* 0x000fe20000000000 */
[-CC-:B------:R-:W-:Y:S01]  /*3e10*/  DFMA R78, R94, R72.reuse, R74.reuse ;  /* 0x000000485e4e722b */ /* 0x180fe2000000004a */
[----:B------:R-:W-:Y:S01]  /*3e20*/  FMUL R115, R110, R110 ;  /* 0x0000006e6e737220 */ /* 0x000fe20000400000 */
[----:B------:R-:W-:Y:S01]  /*3e30*/  DFMA R86, R92, R72, R74 ;  /* 0x000000485c56722b */ /* 0x000fe2000000004a */
[----:B------:R-:W-:-:S04]  /*3e40*/  FADD R114, R114, R114 ;  /* 0x0000007272727221 */ /* 0x000fc80000000000 */
[----:B------:R-:W-:Y:S01]  /*3e50*/  FFMA R114, R113, -R110, R114 ;  /* 0x8000006e71727223 */ /* 0x000fe20000000072 */
[--C-:B------:R-:W-:Y:S01]  /*3e60*/  DFMA R80, R94, R78, R76.reuse ;  /* 0x0000004e5e50722b */ /* 0x100fe2000000004c */
[----:B------:R-:W-:Y:S01]  /*3e70*/  I2FP.F32.S32 R113, R112 ;  /* 0x0000007000717245 */ /* 0x000fe20000201400 */
[----:B------:R-:W-:Y:S01]  /*3e80*/  IMAD.MOV.U32 R79, RZ, RZ, 0x3efa0199 ;  /* 0x3efa0199ff4f7424 */ /* 0x000fe200078e00ff */
[----:B------:R-:W-:Y:S01]  /*3e90*/  MOV R78, 0x7c89eb71 ;  /* 0x7c89eb71004e7802 */ /* 0x000fe20000000f00 */
[----:B------:R-:W-:Y:S01]  /*3ea0*/  DFMA R86, R92, R86, R76 ;  /* 0x000000565c56722b */ /* 0x000fe2000000004c */
[----:B------:R-:W-:Y:S01]  /*3eb0*/  FSEL R112, RZ, -24, P0 ;  /* 0xc1c00000ff707808 */ /* 0x000fe20000000000 */
[----:B------:R-:W-:Y:S01]  /*3ec0*/  FMUL R114, R111, R114 ;  /* 0x000000726f727220 */ /* 0x000fe20000400000 */
[----:B------:R-:W-:Y:S02]  /*3ed0*/  FSETP.NEU.AND P0, PT, R105, 1, PT ;  /* 0x3f8000006900780b */ /* 0x000fe40003f0d000 */
[--C-:B------:R-:W-:Y:S01]  /*3ee0*/  DFMA R82, R94, R80, R78.reuse ;  /* 0x000000505e52722b */ /* 0x100fe2000000004e */
[----:B------:R-:W-:Y:S01]  /*3ef0*/  FFMA R113, R113, 1.1920928955078125e-07, R112 ;  /* 0x3400000071717823 */ /* 0x000fe20000000070 */
[----:B------:R-:W-:Y:S01]  /*3f00*/  MOV R80, 0x14761f65 ;  /* 0x14761f6500507802 */ /* 0x000fe20000000f00 */
[----:B------:R-:W-:Y:S01]  /*3f10*/  IMAD.MOV.U32 R81, RZ, RZ, 0x3f2a01a0 ;  /* 0x3f2a01a0ff517424 */ /* 0x000fe200078e00ff */
[----:B------:R-:W-:Y:S01]  /*3f20*/  DFMA R108, R92, R86, R78 ;  /* 0x000000565c6c722b */ /* 0x000fe2000000004e */
[----:B------:R-:W-:Y:S01]  /*3f30*/  FFMA R112, R110, 1.4426950216293334961, R113 ;  /* 0x3fb8aa3b6e707823 */ /* 0x000fe20000000071 */
[----:B------:R-:W-:Y:S01]  /*3f40*/  MOV R86, 0x555502a1 ;  /* 0x555502a100567802 */ /* 0x000fe20000000f00 */
[----:B------:R-:W-:-:S02]  /*3f50*/  IMAD.MOV.U32 R87, RZ, RZ, 0x3fa55555 ;  /* 0x3fa55555ff577424 */ /* 0x000fc400078e00ff */
[--C-:B------:R-:W-:Y:S01]  /*3f60*/  DFMA R84, R94, R82, R80.reuse ;  /* 0x000000525e54722b */ /* 0x100fe20000000050 */
[----:B------:R-:W-:Y:S01]  /*3f70*/  FADD R113, R113, -R112 ;  /* 0x8000007071717221 */ /* 0x000fe20000000000 */
[----:B------:R-:W-:Y:S01]  /*3f80*/  IMAD.MOV.U32 R82, RZ, RZ, 0x1852b7af ;  /* 0x1852b7afff527424 */ /* 0x000fe200078e00ff */
[----:B------:R-:W-:Y:S01]  /*3f90*/  MOV R83, 0x3f56c16c ;  /* 0x3f56c16c00537802 */ /* 0x000fe20000000f00 */
[----:B------:R-:W-:Y:S01]  /*3fa0*/  DFMA R108, R92, R108, R80 ;  /* 0x0000006c5c6c722b */ /* 0x000fe20000000050 */
[----:B------:R-:W-:-:S04]  /*3fb0*/  FFMA R113, R110, 1.4426950216293334961, R113 ;  /* 0x3fb8aa3b6e717823 */ /* 0x000fc80000000071 */
[--C-:B------:R-:W-:Y:S01]  /*3fc0*/  DFMA R106, R94, R84, R82.reuse ;  /* 0x000000545e6a722b */ /* 0x100fe20000000052 */
[----:B------:R-:W-:Y:S01]  /*3fd0*/  FFMA R113, R114, 1.4426950216293334961, R113 ;  /* 0x3fb8aa3b72717823 */ /* 0x000fe20000000071 */
[----:B------:R-:W-:Y:S01]  /*3fe0*/  MOV R84, 0x11122322 ;  /* 0x1112232200547802 */ /* 0x000fe20000000f00 */
[----:B------:R-:W-:Y:S01]  /*3ff0*/  IMAD.MOV.U32 R85, RZ, RZ, 0x3f811111 ;  /* 0x3f811111ff557424 */ /* 0x000fe200078e00ff */
[----:B------:R-:W-:Y:S01]  /*4000*/  DFMA R108, R92, R108, R82 ;  /* 0x0000006c5c6c722b */ /* 0x000fe20000000052 */
[----:B------:R-:W-:-:S04]  /*4010*/  FFMA R113, R110, 1.9251366722983220825e-08, R113 ;  /* 0x32a55e346e717823 */ /* 0x000fc80000000071 */
[----:B------:R-:W-:-:S03]  /*4020*/  DFMA R106, R94, R106, R84 ;  /* 0x0000006a5e6a722b */ /* 0x000fc60000000054 */
[----:B------:R-:W-:-:S05]  /*4030*/  DFMA R108, R92, R108, R84 ;  /* 0x0000006c5c6c722b */ /* 0x000fca0000000054 */
[----:B------:R-:W-:-:S03]  /*4040*/  DFMA R106, R94, R106, R86 ;  /* 0x0000006a5e6a722b */ /* 0x000fc60000000056 */
[----:B------:R-:W-:-:S05]  /*4050*/  DFMA R108, R92, R108, R86 ;  /* 0x0000006c5c6c722b */ /* 0x000fca0000000056 */
[----:B------:R-:W-:-:S03]  /*4060*/  DFMA R106, R94, R106, R88 ;  /* 0x0000006a5e6a722b */ /* 0x000fc60000000058 */
[----:B------:R-:W-:-:S05]  /*4070*/  DFMA R108, R92, R108, R88 ;  /* 0x0000006c5c6c722b */ /* 0x000fca0000000058 */
[----:B------:R-:W-:-:S03]  /*4080*/  DFMA R106, R94, R106, R90 ;  /* 0x0000006a5e6a722b */ /* 0x000fc6000000005a */
[----:B------:R-:W-:-:S05]  /*4090*/  DFMA R108, R92, R108, R90 ;  /* 0x0000006c5c6c722b */ /* 0x000fca000000005a */
[----:B------:R-:W-:-:S08]  /*40a0*/  DFMA R106, R94, R106, 1 ;  /* 0x3ff000005e6a742b */ /* 0x000fd0000000006a */
[----:B------:R-:W-:Y:S01]  /*40b0*/  DFMA R106, R94, R106, 1 ;  /* 0x3ff000005e6a742b */ /* 0x000fe2000000006a */
[----:B------:R-:W-:-:S05]  /*40c0*/  MOV R94, 0x3a2c32e4 ;  /* 0x3a2c32e4005e7802 */ /* 0x000fca0000000f00 */
[----:B------:R-:W-:-:S04]  /*40d0*/  FFMA R94, R115, R94, 0.0032181653659790754318 ;  /* 0x3b52e7db735e7423 */ /* 0x000fc8000000005e */
[----:B------:R-:W-:Y:S01]  /*40e0*/  FFMA R116, R115, R94, 0.018033718690276145935 ;  /* 0x3c93bb7373747423 */ /* 0x000fe2000000005e */
[----:B------:R-:W-:-:S03]  /*40f0*/  DFMA R94, R92, R108, 1 ;  /* 0x3ff000005c5e742b */ /* 0x000fc6000000006c */
[----:B------:R-:W-:-:S04]  /*4100*/  FFMA R116, R115, R116, 0.12022458761930465698 ;  /* 0x3df6384f73747423 */ /* 0x000fc80000000074 */
[----:B------:R-:W-:Y:S01]  /*4110*/  FMUL R109, R115, R116 ;  /* 0x00000074736d7220 */ /* 0x000fe20000400000 */
[----:B------:R-:W-:Y:S01]  /*4120*/  DFMA R94, R92, R94, 1 ;  /* 0x3ff000005c5e742b */ /* 0x000fe2000000005e */
[----:B------:R-:W-:Y:S02]  /*4130*/  IMAD R93, R62, 0x100000, R107 ;  /* 0x001000003e5d7824 */ /* 0x000fe400078e026b */
[----:B------:R-:W-:-:S04]  /*4140*/  FMUL R92, R109, 3 ;  /* 0x404000006d5c7820 */ /* 0x000fc80000400000 */
[----:B------:R-:W-:Y:S01]  /*4150*/  FFMA R113, R114, R92, R113 ;  /* 0x0000005c72717223 */ /* 0x000fe20000000071 */
[----:B------:R-:W-:Y:S02]  /*4160*/  IMAD.MOV.U32 R92, RZ, RZ, R106 ;  /* 0x000000ffff5c7224 */ /* 0x000fe400078e006a */
[----:B------:R-:W-:Y:S01]  /*4170*/  LEA R111, R70, R95, 0x14 ;  /* 0x0000005f466f7211 */ /* 0x000fe200078ea0ff */
[----:B------:R-:W-:Y:S01]  /*4180*/  FFMA R109, R110, R109, R113 ;  /* 0x0000006d6e6d7223 */ /* 0x000fe20000000071 */
[----:B------:R-:W-:Y:S06]  /*4190*/  @!P2 BRA `(.L_x_23) ;  /* 0x000000000030a947 */ /* 0x000fec0003800000 */
[----:B------:R-:W-:Y:S01]  /*41a0*/  FSETP.GEU.AND P3, PT, |R59|, 4.2275390625, PT ;  /* 0x408748003b00780b */ /* 0x000fe20003f6e200 */
[C---:B------:R-:W-:Y:S02]  /*41b0*/  DADD R92, R58.reuse, +INF ;  /* 0x7ff000003a5c7429 */ /* 0x040fe40000000000 */
[----:B------:R-:W-:-:S08]  /*41c0*/  DSETP.GEU.AND P2, PT, R58, RZ, PT ;  /* 0x000000ff3a00722a */ /* 0x000fd00003f4e000 */
[----:B------:R-:W-:Y:S02]  /*41d0*/  FSEL R92, R92, RZ, P2 ;  /* 0x000000ff5c5c7208 */ /* 0x000fe40001000000 */
[----:B------:R-:W-:Y:S02]  /*41e0*/  @!P3 LEA.HI R63, R62, R62, RZ, 0x1 ;  /* 0x0000003e3e3fb211 */ /* 0x000fe400078f08ff */
[----:B------:R-:W-:Y:S02]  /*41f0*/  FSEL R93, R93, RZ, P2 ;  /* 0x000000ff5d5d7208 */ /* 0x000fe40001000000 */
[----:B------:R-:W-:-:S04]  /*4200*/  @!P3 SHF.R.S32.HI R63, RZ, 0x1, R63 ;  /* 0x00000001ff3fb819 */ /* 0x000fc8000001143f */
[----:B------:R-:W-:Y:S01]  /*4210*/  @!P3 IADD3 R58, PT, PT, R62, -R63, RZ ;  /* 0x8000003f3e3ab210 */ /* 0x000fe20007ffe0ff */
[----:B------:R-:W-:-:S03]  /*4220*/  @!P3 IMAD R107, R63, 0x100000, R107 ;  /* 0x001000003f6bb824 */ /* 0x000fc600078e026b */
[----:B------:R-:W-:Y:S02]  /*4230*/  @!P3 LEA R59, R58, 0x3ff00000, 0x14 ;  /* 0x3ff000003a3bb811 */ /* 0x000fe400078ea0ff */
[----:B------:R-:W-:-:S06]  /*4240*/  @!P3 MOV R58, RZ ;  /* 0x000000ff003ab202 */ /* 0x000fcc0000000f00 */
[----:B------:R-:W-:-:S11]  /*4250*/  @!P3 DMUL R92, R106, R58 ;  /* 0x0000003a6a5cb228 */ /* 0x000fd60000000000 */
.L_x_23:
[----:B------:R-:W-:Y:S05]  /*4260*/  BSYNC.RECONVERGENT B1 ;  /* 0x0000000000017941 */ /* 0x000fea0003800200 */
.L_x_22:
[----:B------:R-:W-:Y:S01]  /*4270*/  BSSY.RECONVERGENT B1, `(.L_x_24) ;  /* 0x0000011000017945 */ /* 0x000fe20003800200 */
[----:B------:R-:W-:Y:S01]  /*4280*/  FADD R107, R112, R109 ;  /* 0x0000006d706b7221 */ /* 0x000fe20000000000 */
[----:B------:R-:W-:Y:S01]  /*4290*/  IMAD.MOV.U32 R62, RZ, RZ, R94 ;  /* 0x000000ffff3e7224 */ /* 0x000fe200078e005e */
[----:B------:R-:W-:Y:S01]  /*42a0*/  MOV R63, R111 ;  /* 0x0000006f003f7202 */ /* 0x000fe20000000f00 */
        /* <DEDUP_REMOVED lines=8> */
[----:B------:R-:W-:Y:S01]  /*4330*/  @!P3 LEA R95, R59, R95, 0x14 ;  /* 0x0000005f3b5fb211 */ /* 0x000fe200078ea0ff */
[----:B------:R-:W-:-:S05]  /*4340*/  @!P3 IMAD.IADD R58, R70, 0x1, -R59 ;  /* 0x00000001463ab824 */ /* 0x000fca00078e0a3b */
[----:B------:R-:W-:Y:S01]  /*4350*/  @!P3 LEA R59, R58, 0x3ff00000, 0x14 ;  /* 0x3ff000003a3bb811 */ /* 0x000fe200078ea0ff */
[----:B------:R-:W-:-:S06]  /*4360*/  @!P3 IMAD.MOV.U32 R58, RZ, RZ, RZ ;  /* 0x000000ffff3ab224 */ /* 0x000fcc00078e00ff */
[----:B------:R-:W-:-:S11]  /*4370*/  @!P3 DMUL R62, R94, R58 ;  /* 0x0000003a5e3eb228 */ /* 0x000fd60000000000 */
.L_x_25:
[----:B------:R-:W-:Y:S05]  /*4380*/  BSYNC.RECONVERGENT B1 ;  /* 0x0000000000017941 */ /* 0x000fea0003800200 */
.L_x_24:
[----:B------:R-:W-:Y:S01]  /*4390*/  FADD R112, -R112, R107 ;  /* 0x0000006b70707221 */ /* 0x000fe20000000100 */
[----:B------:R-:W-:Y:S01]  /*43a0*/  BSSY.RECONVERGENT B1, `(.L_x_26) ;  /* 0x0000026000017945 */ /* 0x000fe20003800200 */
[----:B------:R-:W-:Y:S01]  /*43b0*/  DADD R58, R56, 1 ;  /* 0x3ff00000383a7429 */ /* 0x000fe20000000000 */
[----:B------:R-:W-:Y:S01]  /*43c0*/  MOV R70, 0x3f800000 ;  /* 0x3f80000000467802 */ /* 0x000fe20000000f00 */
[----:B------:R-:W-:Y:S01]  /*43d0*/  DMUL R62, R34, R62 ;  /* 0x0000003e223e7228 */ /* 0x000fe20000000000 */
[----:B------:R-:W-:Y:S01]  /*43e0*/  FADD R71, R109, -R112 ;  /* 0x800000706d477221 */ /* 0x000fe20000000000 */
[----:B------:R-:W-:Y:S09]  /*43f0*/  @!P0 BRA `(.L_x_27) ;  /* 0x0000000000808947 */ /* 0x000ff20003800000 */
[----:B------:R-:W-:-:S13]  /*4400*/  FSETP.NAN.AND P2, PT, |R105|, |R105|, PT ;  /* 0x400000696900720b */ /* 0x000fda0003f48200 */
[----:B------:R-:W-:Y:S05]  /*4410*/  @P2 BRA `(.L_x_28) ;  /* 0x0000000000742947 */ /* 0x000fea0003800000 */
[----:B------:R-:W-:Y:S01]  /*4420*/  FMUL R66, R107, 2 ;  /* 0x400000006b427820 */ /* 0x000fe20000400000 */
[----:B------:R-:W-:Y:S01]  /*4430*/  IMAD.MOV.U32 R109, RZ, RZ, 0x391fcb8e ;  /* 0x391fcb8eff6d7424 */ /* 0x000fe200078e00ff */
[----:B------:R-:W-:Y:S02]  /*4440*/  FSETP.NEU.AND P5, PT, R105, RZ, PT ;  /* 0x000000ff6900720b */ /* 0x000fe40003fad000 */
[----:B------:R-:W0:Y:S01]  /*4450*/  FRND R67, R66 ;  /* 0x0000004200437307 */ /* 0x000e220000201000 */
[----:B------:R-:W-:Y:S01]  /*4460*/  FFMA R70, R107, 2, -R66 ;  /* 0x400000006b467823 */ /* 0x000fe20000000842 */
[C---:B------:R-:W-:Y:S02]  /*4470*/  FSETP.GT.AND P3, PT, |R66|.reuse, 152, PT ;  /* 0x431800004200780b */ /* 0x040fe40003f64200 */
[----:B------:R-:W-:Y:S01]  /*4480*/  FSETP.GEU.AND P4, PT, R66, RZ, PT ;  /* 0x000000ff4200720b */ /* 0x000fe20003f8e000 */
[----:B------:R-:W-:-:S03]  /*4490*/  FFMA R95, R71, 2, R70 ;  /* 0x40000000475f7823 */ /* 0x000fc60000000046 */
        /* <DEDUP_REMOVED lines=21> */
.L_x_28:
[----:B------:R-:W-:-:S07]  /*45f0*/  FADD R70, R105, 2 ;  /* 0x4000000069467421 */ /* 0x000fce0000000000 */
.L_x_27:
[----:B------:R-:W-:Y:S05]  /*4600*/  BSYNC.RECONVERGENT B1 ;  /* 0x0000000000017941 */ /* 0x000fea0003800200 */
.L_x_26:
[----:B------:R-:W-:Y:S01]  /*4610*/  DADD R66, R32, R6 ;  /* 0x0000000020427229 */ /* 0x000fe20000000006 */
[----:B------:R-:W-:Y:S07]  /*4620*/  BSSY.RECONVERGENT B1, `(.L_x_29) ;  /* 0x0000035000017945 */ /* 0x000fee0003800200 */
[----:B------:R-:W-:Y:S02]  /*4630*/  DFMA R60, R66, R60, 6.75539944105574400000e+15 ;  /* 0x43380000423c742b */ /* 0x000fe4000000003c */
[----:B------:R-:W-:-:S06]  /*4640*/  FSETP.GEU.AND P3, PT, |R67|, 4.1917929649353027344, PT ;  /* 0x4086232b4300780b */ /* 0x000fcc0003f6e200 */
[----:B------:R-:W-:-:S08]  /*4650*/  DADD R94, R60, -6.75539944105574400000e+15 ;  /* 0xc33800003c5e7429 */ /* 0x000fd00000000000 */
[----:B------:R-:W-:-:S08]  /*4660*/  DFMA R64, R94, -R64, R66 ;  /* 0x800000405e40722b */ /* 0x000fd00000000042 */
[----:B------:R-:W-:Y:S01]  /*4670*/  DFMA R68, R94, -R68, R64 ;  /* 0x800000445e44722b */ /* 0x000fe20000000040 */
[----:B------:R-:W-:-:S04]  /*4680*/  FMUL R64, R107, 3 ;  /* 0x404000006b407820 */ /* 0x000fc80000400000 */
[----:B------:R-:W0:Y:S03]  /*4690*/  FRND R65, R64 ;  /* 0x0000004000417307 */ /* 0x000e260000201000 */
[----:B------:R-:W-:Y:S01]  /*46a0*/  DFMA R72, R68, R72, R74 ;  /* 0x000000484448722b */ /* 0x000fe2000000004a */
[----:B------:R-:W-:-:S04]  /*46b0*/  FFMA R74, R107, 3, -R64 ;  /* 0x404000006b4a7823 */ /* 0x000fc80000000840 */
[----:B------:R-:W-:Y:S01]  /*46c0*/  FFMA R74, R71, 3, R74 ;  /* 0x40400000474a7823 */ /* 0x000fe2000000004a */
[----:B------:R-:W1:Y:S02]  /*46d0*/  F2I.NTZ R75, R64 ;  /* 0x00000040004b7305 */ /* 0x000e640000203100 */
[----:B------:R-:W-:Y:S01]  /*46e0*/  DFMA R72, R68, R72, R76 ;  /* 0x000000484448722b */ /* 0x000fe2000000004c */
[----:B------:R-:W-:Y:S01]  /*46f0*/  MOV R76, 0x391fcb8e ;  /* 0x391fcb8e004c7802 */ /* 0x000fe20000000f00 */
[----:B0-----:R-:W-:Y:S01]  /*4700*/  FADD R71, R64, -R65 ;  /* 0x8000004140477221 */ /* 0x001fe20000000000 */
[----:B------:R-:W-:-:S05]  /*4710*/  FSETP.GT.AND P2, PT, R65, RZ, PT ;  /* 0x000000ff4100720b */ /* 0x000fca0003f44000 */
[----:B------:R-:W-:Y:S01]  /*4720*/  DFMA R72, R68, R72, R78 ;  /* 0x000000484448722b */ /* 0x000fe2000000004e */
[----:B------:R-:W-:-:S04]  /*4730*/  FADD R71, R74, R71 ;  /* 0x000000474a477221 */ /* 0x000fc80000000000 */
[----:B------:R-:W-:-:S03]  /*4740*/  FFMA R74, R71, R76, 0.0013391353422775864601 ;  /* 0x3aaf85ed474a7423 */ /* 0x000fc6000000004c */
[----:B------:R-:W-:Y:S01]  /*4750*/  DFMA R72, R68, R72, R80 ;  /* 0x000000484448722b */ /* 0x000fe20000000050 */
[----:B------:R-:W-:-:S04]  /*4760*/  FFMA R74, R71, R74, 0.0096188392490148544312 ;  /* 0x3c1d9856474a7423 */ /* 0x000fc8000000004a */
[----:B------:R-:W-:-:S03]  /*4770*/  FFMA R74, R71, R74, 0.055503588169813156128 ;  /* 0x3d6357bb474a7423 */ /* 0x000fc6000000004a */
[----:B------:R-:W-:Y:S01]  /*4780*/  DFMA R72, R68, R72, R82 ;  /* 0x000000484448722b */ /* 0x000fe20000000052 */
[----:B------:R-:W-:-:S04]  /*4790*/  FFMA R74, R71, R74, 0.24022644758224487305 ;  /* 0x3e75fdec474a7423 */ /* 0x000fc8000000004a */
[----:B------:R-:W-:-:S03]  /*47a0*/  FFMA R74, R71, R74, 0.69314718246459960938 ;  /* 0x3f317218474a7423 */ /* 0x000fc6000000004a */
[----:B------:R-:W-:Y:S01]  /*47b0*/  DFMA R72, R68, R72, R84 ;  /* 0x000000484448722b */ /* 0x000fe20000000054 */
[----:B------:R-:W-:-:S07]  /*47c0*/  FFMA R74, R71, R74, 1 ;  /* 0x3f800000474a7423 */ /* 0x000fce000000004a */
[----:B------:R-:W-:-:S08]  /*47d0*/  DFMA R72, R68, R72, R86 ;  /* 0x000000484448722b */ /* 0x000fd00000000056 */
[----:B------:R-:W-:-:S08]  /*47e0*/  DFMA R72, R68, R72, R88 ;  /* 0x000000484448722b */ /* 0x000fd00000000058 */
[----:B------:R-:W-:-:S08]  /*47f0*/  DFMA R72, R68, R72, R90 ;  /* 0x000000484448722b */ /* 0x000fd0000000005a */
[----:B------:R-:W-:-:S08]  /*4800*/  DFMA R72, R68, R72, 1 ;  /* 0x3ff000004448742b */ /* 0x000fd00000000048 */
[----:B------:R-:W-:Y:S01]  /*4810*/  DFMA R72, R68, R72, 1 ;  /* 0x3ff000004448742b */ /* 0x000fe20000000048 */
[----:B------:R-:W-:Y:S02]  /*4820*/  SEL R68, RZ, 0x83000000, P2 ;  /* 0x83000000ff447807 */ /* 0x000fe40001000000 */
[----:B------:R-:W-:-:S03]  /*4830*/  FSETP.GT.AND P2, PT, |R64|, 152, PT ;  /* 0x431800004000780b */ /* 0x000fc60003f44200 */
[----:B------:R-:W-:Y:S02]  /*4840*/  VIADD R65, R68, 0x7f000000 ;  /* 0x7f00000044417836 */ /* 0x000fe40000000000 */
[----:B-1----:R-:W-:Y:S02]  /*4850*/  IMAD R76, R75, 0x800000, -R68 ;  /* 0x008000004b4c7824 */ /* 0x002fe400078e0a44 */
[----:B------:R-:W-:Y:S01]  /*4860*/  LEA R69, R60, R73, 0x14 ;  /* 0x000000493c457211 */ /* 0x000fe200078ea0ff */
[----:B------:R-:W-:Y:S01]  /*4870*/  FMUL R65, R74, R65 ;  /* 0x000000414a417220 */ /* 0x000fe20000400000 */
[----:B------:R-:W-:Y:S01]  /*4880*/  MOV R68, R72 ;  /* 0x0000004800447202 */ /* 0x000fe20000000f00 */
[----:B------:R-:W-:Y:S06]  /*4890*/  @!P3 BRA `(.L_x_30) ;  /* 0x000000000034b947 */ /* 0x000fec0003800000 */
[----:B------:R-:W-:Y:S01]  /*48a0*/  FSETP.GEU.AND P4, PT, |R67|, 4.2275390625, PT ;  /* 0x408748004300780b */ /* 0x000fe20003f8e200 */
[C---:B------:R-:W-:Y:S02]  /*48b0*/  DADD R68, R66.reuse, +INF ;  /* 0x7ff0000042447429 */ /* 0x040fe40000000000 */
[----:B------:R-:W-:-:S08]  /*48c0*/  DSETP.GEU.AND P3, PT, R66, RZ, PT ;  /* 0x000000ff4200722a */ /* 0x000fd00003f6e000 */
[----:B------:R-:W-:Y:S02]  /*48d0*/  FSEL R68, R68, RZ, P3 ;  /* 0x000000ff44447208 */ /* 0x000fe40001800000 */
[----:B------:R-:W-:Y:S02]  /*48e0*/  @!P4 LEA.HI R61, R60, R60, RZ, 0x1 ;  /* 0x0000003c3c3dc211 */ /* 0x000fe400078f08ff */
[----:B------:R-:W-:Y:S02]  /*48f0*/  @!P4 MOV R66, RZ ;  /* 0x000000ff0042c202 */ /* 0x000fe40000000f00 */
[----:B------:R-:W-:Y:S02]  /*4900*/  @!P4 SHF.R.S32.HI R61, RZ, 0x1, R61 ;  /* 0x00000001ff3dc819 */ /* 0x000fe4000001143d */
[----:B------:R-:W-:-:S03]  /*4910*/  FSEL R69, R69, RZ, P3 ;  /* 0x000000ff45457208 */ /* 0x000fc60001800000 */
[----:B------:R-:W-:Y:S01]  /*4920*/  @!P4 IMAD.IADD R60, R60, 0x1, -R61 ;  /* 0x000000013c3cc824 */ /* 0x000fe200078e0a3d */
[----:B------:R-:W-:-:S04]  /*4930*/  @!P4 LEA R61, R61, R73, 0x14 ;  /* 0x000000493d3dc211 */ /* 0x000fc800078ea0ff */
[----:B------:R-:W-:Y:S01]  /*4940*/  @!P4 LEA R67, R60, 0x3ff00000, 0x14 ;  /* 0x3ff000003c43c811 */ /* 0x000fe200078ea0ff */
[----:B------:R-:W-:-:S06]  /*4950*/  @!P4 IMAD.MOV.U32 R60, RZ, RZ, R72 ;  /* 0x000000ffff3cc224 */ /* 0x000fcc00078e0048 */
[----:B------:R-:W-:-:S11]  /*4960*/  @!P4 DMUL R68, R60, R66 ;  /* 0x000000423c44c228 */ /* 0x000fd60000000000 */
.L_x_30:
[----:B------:R-:W-:Y:S05]  /*4970*/  BSYNC.RECONVERGENT B1 ;  /* 0x0000000000017941 */ /* 0x000fea0003800200 */
.L_x_29:
[----:B------:R-:W-:Y:S01]  /*4980*/  DMUL R68, R68, 4 ;  /* 0x4010000044447828 */ /* 0x000fe20000000000 */
[----:B------:R-:W-:Y:S01]  /*4990*/  UMOV UR8, 0x54442d18 ;  /* 0x54442d1800087882 */ /* 0x000fe20000000000 */
[----:B------:R-:W-:Y:S01]  /*49a0*/  UMOV UR9, 0x400921fb ;  /* 0x400921fb00097882 */ /* 0x000fe20000000000 */
[----:B------:R-:W-:Y:S01]  /*49b0*/  FSETP.GEU.AND P3, PT, R64, RZ, PT ;  /* 0x000000ff4000720b */ /* 0x000fe20003f6e000 */
[----:B------:R-:W-:Y:S01]  /*49c0*/  BSSY.RECONVERGENT B1, `(.L_x_31) ;  /* 0x000000c000017945 */ /* 0x000fe20003800200 */
[----:B------:R-:W-:Y:S01]  /*49d0*/  FMUL R65, R65, R76 ;  /* 0x0000004c41417220 */ /* 0x000fe20000400000 */
[----:B------:R-:W-:Y:S01]  /*49e0*/  IMAD.MOV.U32 R64, RZ, RZ, 0x3f800000 ;  /* 0x3f800000ff407424 */ /* 0x000fe200078e00ff */
[----:B------:R-:W-:Y:S01]  /*49f0*/  @P2 FSEL R65, RZ, +INF , !P3 ;  /* 0x7f800000ff412808 */ /* 0x000fe20005800000 */
[----:B------:R-:W-:Y:S01]  /*4a00*/  DMUL R68, R68, UR8 ;  /* 0x0000000844447c28 */ /* 0x000fe20008000000 */
[----:B------:R-:W-:Y:S10]  /*4a10*/  @!P0 BRA `(.L_x_32) ;  /* 0x0000000000188947 */ /* 0x000ff40003800000 */
[----:B------:R-:W-:-:S04]  /*4a20*/  FSETP.NAN.AND P0, PT, |R105|, |R105|, PT ;  /* 0x400000696900720b */ /* 0x000fc80003f08200 */
[----:B------:R-:W-:-:S09]  /*4a30*/  FSETP.NEU.AND P3, PT, R105, RZ, !P0 ;  /* 0x000000ff6900720b */ /* 0x000fd2000476d000 */
[C---:B------:R-:W-:Y:S01]  /*4a40*/  @!P0 FADD R64, R105.reuse, R105 ;  /* 0x0000006969408221 */ /* 0x040fe20000000000 */
[----:B------:R-:W-:-:S04]  /*4a50*/  @!P0 FSETP.NEU.AND P2, PT, |R105|, +INF , PT ;  /* 0x7f8000006900880b */ /* 0x000fc80003f4d200 */
[----:B------:R-:W-:Y:S01]  /*4a60*/  @P3 FSEL R64, R64, R65, !P2 ;  /* 0x0000004140403208 */ /* 0x000fe20005000000 */
[----:B------:R-:W-:-:S08]  /*4a70*/  @P0 FADD R64, R105, 3 ;  /* 0x4040000069400421 */ /* 0x000fd00000000000 */
.L_x_32:
[----:B------:R-:W-:Y:S05]  /*4a80*/  BSYNC.RECONVERGENT B1 ;  /* 0x0000000000017941 */ /* 0x000fea0003800200 */
.L_x_31:
[----:B------:R-:W0:Y:S01]  /*4a90*/  F2F.F64.F32 R64, R64 ;  /* 0x0000004000407310 */ /* 0x000e220000201800 */
[----:B------:R-:W-:Y:S01]  /*4aa0*/  UMOV UR8, 0x54442d18 ;  /* 0x54442d1800087882 */ /* 0x000fe20000000000 */
[----:B------:R-:W-:Y:S01]  /*4ab0*/  UMOV UR9, 0x402921fb ;  /* 0x402921fb00097882 */ /* 0x000fe20000000000 */
[----:B------:R-:W-:Y:S01]  /*4ac0*/  DMUL R62, R62, UR14 ;  /* 0x0000000e3e3e7c28 */ /* 0x000fe20008000000 */
[----:B------:R-:W-:Y:S01]  /*4ad0*/  MOV R72, 0x1 ;  /* 0x0000000100487802 */ /* 0x000fe20000000f00 */
[----:B------:R-:W-:Y:S01]  /*4ae0*/  DMUL R68, R68, R4 ;  /* 0x0000000444447228 */ /* 0x000fe20000000000 */
[----:B------:R-:W-:Y:S01]  /*4af0*/  BSSY.RECONVERGENT B1, `(.L_x_33) ;  /* 0x0000022000017945 */ /* 0x000fe20003800200 */
[----:B0-----:R-:W-:-:S08]  /*4b00*/  DMUL R60, R64, UR8 ;  /* 0x00000008403c7c28 */ /* 0x001fd00008000000 */
[----:B------:R-:W-:Y:S02]  /*4b10*/  DMUL R66, R40, R60 ;  /* 0x0000003c28427228 */ /* 0x000fe40000000000 */
[----:B------:R-:W0:Y:S06]  /*4b20*/  F2F.F64.F32 R60, R70 ;  /* 0x00000046003c7310 */ /* 0x000e2c0000201800 */
[----:B------:R-:W-:-:S06]  /*4b30*/  DMUL R66, R44, R66 ;  /* 0x000000422c427228 */ /* 0x000fcc0000000000 */
[----:B------:R-:W1:Y:S01]  /*4b40*/  MUFU.RCP64H R73, R67 ;  /* 0x0000004300497308 */ /* 0x000e620000001800 */
[C---:B0-----:R-:W-:Y:S02]  /*4b50*/  DMUL R62, R60.reuse, R62 ;  /* 0x0000003e3c3e7228 */ /* 0x041fe40000000000 */
[----:B------:R-:W-:-:S06]  /*4b60*/  DMUL R68, R60, R68 ;  /* 0x000000443c447228 */ /* 0x000fcc0000000000 */
[----:B------:R-:W-:Y:S02]  /*4b70*/  DMUL R74, R38, R62 ;  /* 0x0000003e264a7228 */ /* 0x000fe40000000000 */
[----:B------:R-:W-:Y:S02]  /*4b80*/  DMUL R68, R68, R8 ;  /* 0x0000000844447228 */ /* 0x000fe40000000000 */
[----:B-1----:R-:W-:-:S06]  /*4b90*/  DFMA R4, -R66, R72, 1 ;  /* 0x3ff000004204742b */ /* 0x002fcc0000000148 */
[----:B------:R-:W-:Y:S02]  /*4ba0*/  DMUL R68, R40, R68 ;  /* 0x0000004428447228 */ /* 0x000fe40000000000 */
[----:B------:R-:W-:Y:S02]  /*4bb0*/  DFMA R62, R4, R4, R4 ;  /* 0x00000004043e722b */ /* 0x000fe40000000004 */
[----:B------:R-:W-:-:S06]  /*4bc0*/  DFMA R4, R46, R58, -R74 ;  /* 0x0000003a2e04722b */ /* 0x000fcc000000084a */
[----:B------:R-:W-:Y:S02]  /*4bd0*/  DFMA R62, R72, R62, R72 ;  /* 0x0000003e483e722b */ /* 0x000fe40000000048 */
[----:B------:R-:W-:-:S06]  /*4be0*/  DFMA R4, R38, R68, R4 ;  /* 0x000000442604722b */ /* 0x000fcc0000000004 */
[----:B------:R-:W-:Y:S02]  /*4bf0*/  DFMA R68, -R66, R62, 1 ;  /* 0x3ff000004244742b */ /* 0x000fe4000000013e */
[----:B------:R-:W-:-:S06]  /*4c00*/  DMUL R92, R4, R92 ;  /* 0x0000005c045c7228 */ /* 0x000fcc0000000000 */
[----:B------:R-:W-:-:S04]  /*4c10*/  DFMA R68, R62, R68, R62 ;  /* 0x000000443e44722b */ /* 0x000fc8000000003e */
[----:B------:R-:W-:-:S04]  /*4c20*/  FSETP.GEU.AND P2, PT, |R93|, 6.5827683646048100446e-37, PT ;  /* 0x036000005d00780b */ /* 0x000fc80003f4e200 */
[----:B------:R-:W-:-:S08]  /*4c30*/  DMUL R4, R92, R68 ;  /* 0x000000445c047228 */ /* 0x000fd00000000000 */
[----:B------:R-:W-:-:S08]  /*4c40*/  DFMA R62, -R66, R4, R92 ;  /* 0x00000004423e722b */ /* 0x000fd0000000015c */
[----:B------:R-:W-:-:S10]  /*4c50*/  DFMA R4, R68, R62, R4 ;  /* 0x0000003e4404722b */ /* 0x000fd40000000004 */
[----:B------:R-:W-:-:S05]  /*4c60*/  FFMA R62, RZ, R67, R5 ;  /* 0x00000043ff3e7223 */ /* 0x000fca0000000005 */
[----:B------:R-:W-:-:S13]  /*4c70*/  FSETP.GT.AND P0, PT, |R62|, 1.469367938527859385e-39, PT ;  /* 0x001000003e00780b */ /* 0x000fda0003f04200 */
[----:B------:R-:W-:Y:S05]  /*4c80*/  @P0 BRA P2, `(.L_x_34) ;  /* 0x0000000000200947 */ /* 0x000fea0001000000 */
[----:B------:R-:W-:Y:S01]  /*4c90*/  IMAD.MOV.U32 R68, RZ, RZ, R92 ;  /* 0x000000ffff447224 */ /* 0x000fe200078e005c */
[----:B------:R-:W-:Y:S01]  /*4ca0*/  MOV R69, R93 ;  /* 0x0000005d00457202 */ /* 0x000fe20000000f00 */
[----:B------:R-:W-:Y:S01]  /*4cb0*/  IMAD.MOV.U32 R62, RZ, RZ, R66 ;  /* 0x000000ffff3e7224 */ /* 0x000fe200078e0042 */
[----:B------:R-:W-:Y:S02]  /*4cc0*/  MOV R63, R67 ;  /* 0x00000043003f7202 */ /* 0x000fe40000000f00 */
[----:B------:R-:W-:-:S07]  /*4cd0*/  MOV R70, 0x4cf0 ;  /* 0x00004cf000467802 */ /* 0x000fce0000000f00 */
[----:B------:R-:W-:Y:S05]  /*4ce0*/  CALL.REL.NOINC `($__internal_0_$__cuda_sm20_div_rn_f64_full) ;  /* 0x0000000c00bc7944 */ /* 0x000fea0003c00000 */
[----:B------:R-:W-:Y:S01]  /*4cf0*/  IMAD.MOV.U32 R4, RZ, RZ, R76 ;  /* 0x000000ffff047224 */ /* 0x000fe200078e004c */
[----:B------:R-:W-:-:S07]  /*4d00*/  MOV R5, R77 ;  /* 0x0000004d00057202 */ /* 0x000fce0000000f00 */
.L_x_34:
[----:B------:R-:W-:Y:S05]  /*4d10*/  BSYNC.RECONVERGENT B1 ;  /* 0x0000000000017941 */ /* 0x000fea0003800200 */
.L_x_33:
[----:B------:R-:W0:Y:S01]  /*4d20*/  LDC.64 R62, c[0x0][0x3a8] ;  /* 0x0000ea00ff3e7b82 */ /* 0x000e220000000a00 */
[----:B------:R-:W-:Y:S01]  /*4d30*/  DADD R66, R54, R14 ;  /* 0x0000000036427229 */ /* 0x000fe2000000000e */
[----:B------:R-:W-:Y:S01]  /*4d40*/  IMAD.MOV.U32 R72, RZ, RZ, 0x652b82fe ;  /* 0x652b82feff487424 */ /* 0x000fe200078e00ff */
[----:B------:R-:W-:Y:S01]  /*4d50*/  MOV R73, 0x3ff71547 ;  /* 0x3ff7154700497802 */ /* 0x000fe20000000f00 */
[----:B------:R-:W-:Y:S01]  /*4d60*/  IMAD.MOV.U32 R84, RZ, RZ, -0x105c611 ;  /* 0xfefa39efff547424 */ /* 0x000fe200078e00ff */
[----:B------:R-:W-:Y:S01]  /*4d70*/  MOV R85, 0x3fe62e42 ;  /* 0x3fe62e4200557802 */ /* 0x000fe20000000f00 */
[----:B------:R-:W-:Y:S01]  /*4d80*/  IMAD.MOV.U32 R86, RZ, RZ, 0x3b39803f ;  /* 0x3b39803fff567424 */ /* 0x000fe200078e00ff */
[----:B------:R-:W-:Y:S01]  /*4d90*/  MOV R87, 0x3c7abc9e ;  /* 0x3c7abc9e00577802 */ /* 0x000fe20000000f00 */
[----:B------:R-:W-:Y:S01]  /*4da0*/  HFMA2 R91, -RZ, RZ, 1.642578125, -0.00021207332611083984375 ;  /* 0x3e928af3ff5b7431 */ /* 0x000fe200000001ff */
[----:B------:R-:W-:Y:S01]  /*4db0*/  DFMA R66, R66, R30, -R6 ;  /* 0x0000001e4242722b */ /* 0x000fe20000000806 */
[----:B------:R-:W-:Y:S01]  /*4dc0*/  IMAD.MOV.U32 R88, RZ, RZ, 0x69ce2bdf ;  /* 0x69ce2bdfff587424 */ /* 0x000fe200078e00ff */
[----:B------:R-:W-:Y:S01]  /*4dd0*/  MOV R89, 0x3e5ade15 ;  /* 0x3e5ade1500597802 */ /* 0x000fe20000000f00 */
[----:B------:R-:W-:Y:S01]  /*4de0*/  IMAD.MOV.U32 R90, RZ, RZ, -0x35dec16 ;  /* 0xfca213eaff5a7424 */ /* 0x000fe200078e00ff */
[----:B------:R-:W-:Y:S01]  /*4df0*/  DMUL R64, R18, R64 ;  /* 0x0000004012407228 */ /* 0x000fe20000000000 */
[----:B------:R-:W-:Y:S03]  /*4e00*/  BSSY.RECONVERGENT B1, `(.L_x_35) ;  /* 0x0000056000017945 */ /* 0x000fe60003800200 */
[----:B------:R-:W-:-:S02]  /*4e10*/  DFMA R68, R66, R72, 6.75539944105574400000e+15 ;  /* 0x433800004244742b */ /* 0x000fc40000000048 */
[----:B------:R-:W-:Y:S02]  /*4e20*/  FSETP.GEU.AND P2, PT, |R67|, 4.1917929649353027344, PT ;  /* 0x4086232b4300780b */ /* 0x000fe40003f4e200 */
[----:B------:R-:W-:Y:S02]  /*4e30*/  DMUL R64, R40, R64 ;  /* 0x0000004028407228 */ /* 0x000fe40000000000 */
[CC--:B0-----:R-:W-:Y:S02]  /*4e40*/  DFMA R56, R30.reuse, R62.reuse, R56 ;  /* 0x0000003e1e38722b */ /* 0x0c1fe40000000038 */
[----:B------:R-:W-:Y:S02]  /*4e50*/  DFMA R6, R30, R62, R6 ;  /* 0x0000003e1e06722b */ /* 0x000fe40000000006 */
[----:B------:R-:W-:Y:S02]  /*4e60*/  DADD R74, R68, -6.75539944105574400000e+15 ;  /* 0xc3380000444a7429 */ /* 0x000fe40000000000 */
[----:B------:R-:W-:-:S02]  /*4e70*/  DMUL R64, R44, R64 ;  /* 0x000000402c407228 */ /* 0x000fc40000000000 */
[-C--:B------:R-:W-:Y:S02]  /*4e80*/  DFMA R70, R56, R72.reuse, 6.75539944105574400000e+15 ;  /* 0x433800003846742b */ /* 0x080fe40000000048 */
[----:B------:R-:W-:Y:S01]  /*4e90*/  DFMA R72, R6, R72, 6.75539944105574400000e+15 ;  /* 0x433800000648742b */ /* 0x000fe20000000048 */
[----:B------:R-:W-:Y:S01]  /*4ea0*/  FSETP.GEU.AND P4, PT, |R57|, 4.1917929649353027344, PT ;  /* 0x4086232b3900780b */ /* 0x000fe20003f8e200 */
[----:B------:R-:W-:Y:S01]  /*4eb0*/  DFMA R76, R74, -R84, R66 ;  /* 0x800000544a4c722b */ /* 0x000fe20000000042 */
[----:B------:R-:W-:-:S03]  /*4ec0*/  FSETP.GEU.AND P0, PT, |R7|, 4.1917929649353027344, PT ;  /* 0x4086232b0700780b */ /* 0x000fc60003f0e200 */
[----:B------:R-:W-:Y:S02]  /*4ed0*/  DADD R78, R70, -6.75539944105574400000e+15 ;  /* 0xc3380000464e7429 */ /* 0x000fe40000000000 */
[----:B------:R-:W-:Y:S02]  /*4ee0*/  DADD R82, R72, -6.75539944105574400000e+15 ;  /* 0xc338000048527429 */ /* 0x000fe40000000000 */
[----:B------:R-:W-:-:S04]  /*4ef0*/  DFMA R74, R74, -R86, R76 ;  /* 0x800000564a4a722b */ /* 0x000fc8000000004c */
[-C--:B------:R-:W-:Y:S02]  /*4f00*/  DFMA R80, R78, -R84.reuse, R56 ;  /* 0x800000544e50722b */ /* 0x080fe40000000038 */
[----:B------:R-:W-:-:S06]  /*4f10*/  DFMA R84, R82, -R84, R6 ;  /* 0x800000545254722b */ /* 0x000fcc0000000006 */
[-C--:B------:R-:W-:Y:S02]  /*4f20*/  DFMA R78, R78, -R86.reuse, R80 ;  /* 0x800000564e4e722b */ /* 0x080fe40000000050 */
[----:B------:R-:W-:Y:S02]  /*4f30*/  DFMA R76, R82, -R86, R84 ;  /* 0x80000056524c722b */ /* 0x000fe40000000054 */
[-CC-:B------:R-:W-:Y:S01]  /*4f40*/  DFMA R80, R74, R88.reuse, R90.reuse ;  /* 0x000000584a50722b */ /* 0x180fe2000000005a */
[----:B------:R-:W-:Y:S01]  /*4f50*/  IMAD.MOV.U32 R86, RZ, RZ, 0x62401315 ;  /* 0x62401315ff567424 */ /* 0x000fe200078e00ff */
[----:B------:R-:W-:Y:S02]  /*4f60*/  MOV R87, 0x3ec71dee ;  /* 0x3ec71dee00577802 */ /* 0x000fe40000000f00 */
[-CC-:B------:R-:W-:Y:S02]  /*4f70*/  DFMA R82, R78, R88.reuse, R90.reuse ;  /* 0x000000584e52722b */ /* 0x180fe4000000005a */
[----:B------:R-:W-:-:S02]  /*4f80*/  DFMA R84, R76, R88, R90 ;  /* 0x000000584c54722b */ /* 0x000fc4000000005a */
[--C-:B------:R-:W-:Y:S01]  /*4f90*/  DFMA R80, R74, R80, R86.reuse ;  /* 0x000000504a50722b */ /* 0x100fe20000000056 */
[----:B------:R-:W-:Y:S01]  /*4fa0*/  IMAD.MOV.U32 R88, RZ, RZ, 0x7c89eb71 ;  /* 0x7c89eb71ff587424 */ /* 0x000fe200078e00ff */
[----:B------:R-:W-:Y:S02]  /*4fb0*/  MOV R89, 0x3efa0199 ;  /* 0x3efa019900597802 */ /* 0x000fe40000000f00 */
[--C-:B------:R-:W-:Y:S02]  /*4fc0*/  DFMA R82, R78, R82, R86.reuse ;  /* 0x000000524e52722b */ /* 0x100fe40000000056 */
[----:B------:R-:W-:Y:S02]  /*4fd0*/  DFMA R84, R76, R84, R86 ;  /* 0x000000544c54722b */ /* 0x000fe40000000056 */
[----:B------:R-:W-:Y:S01]  /*4fe0*/  DFMA R80, R74, R80, R88 ;  /* 0x000000504a50722b */ /* 0x000fe20000000058 */
[----:B------:R-:W-:Y:S01]  /*4ff0*/  IMAD.MOV.U32 R86, RZ, RZ, 0x14761f65 ;  /* 0x14761f65ff567424 */ /* 0x000fe200078e00ff */
[----:B------:R-:W-:-:S02]  /*5000*/  MOV R87, 0x3f2a01a0 ;  /* 0x3f2a01a000577802 */ /* 0x000fc40000000f00 */
[--C-:B------:R-:W-:Y:S02]  /*5010*/  DFMA R82, R78, R82, R88.reuse ;  /* 0x000000524e52722b */ /* 0x100fe40000000058 */
[----:B------:R-:W-:Y:S02]  /*5020*/  DFMA R84, R76, R84, R88 ;  /* 0x000000544c54722b */ /* 0x000fe40000000058 */
[--C-:B------:R-:W-:Y:S01]  /*5030*/  DFMA R80, R74, R80, R86.reuse ;  /* 0x000000504a50722b */ /* 0x100fe20000000056 */
[----:B------:R-:W-:Y:S01]  /*5040*/  IMAD.MOV.U32 R88, RZ, RZ, 0x1852b7af ;  /* 0x1852b7afff587424 */ /* 0x000fe200078e00ff */
[----:B------:R-:W-:Y:S02]  /*5050*/  MOV R89, 0x3f56c16c ;  /* 0x3f56c16c00597802 */ /* 0x000fe40000000f00 */
[--C-:B------:R-:W-:Y:S02]  /*5060*/  DFMA R82, R78, R82, R86.reuse ;  /* 0x000000524e52722b */ /* 0x100fe40000000056 */
        /* <DEDUP_REMOVED lines=21> */
[----:B------:R-:W-:-:S04]  /*51c0*/  DFMA R80, R74, R80, R88 ;  /* 0x000000504a50722b */ /* 0x000fc80000000058 */
[--C-:B------:R-:W-:Y:S02]  /*51d0*/  DFMA R82, R78, R82, R88.reuse ;  /* 0x000000524e52722b */ /* 0x100fe40000000058 */
[----:B------:R-:W-:Y:S02]  /*51e0*/  DFMA R84, R76, R84, R88 ;  /* 0x000000544c54722b */ /* 0x000fe40000000058 */
[----:B------:R-:W-:-:S04]  /*51f0*/  DFMA R80, R74, R80, 1 ;  /* 0x3ff000004a50742b */ /* 0x000fc80000000050 */
[----:B------:R-:W-:Y:S02]  /*5200*/  DFMA R82, R78, R82, 1 ;  /* 0x3ff000004e52742b */ /* 0x000fe40000000052 */
[----:B------:R-:W-:Y:S02]  /*5210*/  DFMA R84, R76, R84, 1 ;  /* 0x3ff000004c54742b */ /* 0x000fe40000000054 */
[----:B------:R-:W-:-:S04]  /*5220*/  DFMA R80, R74, R80, 1 ;  /* 0x3ff000004a50742b */ /* 0x000fc80000000050 */
[----:B------:R-:W-:Y:S02]  /*5230*/  DFMA R78, R78, R82, 1 ;  /* 0x3ff000004e4e742b */ /* 0x000fe40000000052 */
[----:B------:R-:W-:-:S04]  /*5240*/  DFMA R76, R76, R84, 1 ;  /* 0x3ff000004c4c742b */ /* 0x000fc80000000054 */
[----:B------:R-:W-:Y:S02]  /*5250*/  IMAD R75, R68, 0x100000, R81 ;  /* 0x00100000444b7824 */ /* 0x000fe400078e0251 */
[----:B------:R-:W-:Y:S02]  /*5260*/  IMAD.MOV.U32 R74, RZ, RZ, R80 ;  /* 0x000000ffff4a7224 */ /* 0x000fe400078e0050 */
[----:B------:R-:W-:Y:S01]  /*5270*/  LEA R83, R70, R79, 0x14 ;  /* 0x0000004f46537211 */ /* 0x000fe200078ea0ff */
[----:B------:R-:W-:Y:S06]  /*5280*/  @!P2 BRA `(.L_x_36) ;  /* 0x000000000034a947 */ /* 0x000fec0003800000 */
[----:B------:R-:W-:Y:S01]  /*5290*/  FSETP.GEU.AND P3, PT, |R67|, 4.2275390625, PT ;  /* 0x408748004300780b */ /* 0x000fe20003f6e200 */
[C---:B------:R-:W-:Y:S02]  /*52a0*/  DADD R74, R66.reuse, +INF ;  /* 0x7ff00000424a7429 */ /* 0x040fe40000000000 */
[----:B------:R-:W-:-:S08]  /*52b0*/  DSETP.GEU.AND P2, PT, R66, RZ, PT ;  /* 0x000000ff4200722a */ /* 0x000fd00003f4e000 */
[----:B------:R-:W-:Y:S02]  /*52c0*/  FSEL R74, R74, RZ, P2 ;  /* 0x000000ff4a4a7208 */ /* 0x000fe40001000000 */
[C---:B------:R-:W-:Y:S02]  /*52d0*/  @!P3 LEA.HI R69, R68.reuse, R68, RZ, 0x1 ;  /* 0x000000444445b211 */ /* 0x040fe400078f08ff */
[----:B------:R-:W-:Y:S02]  /*52e0*/  @!P3 MOV R66, R80 ;  /* 0x000000500042b202 */ /* 0x000fe40000000f00 */
[----:B------:R-:W-:Y:S02]  /*52f0*/  @!P3 SHF.R.S32.HI R69, RZ, 0x1, R69 ;  /* 0x00000001ff45b819 */ /* 0x000fe40000011445 */
[----:B------:R-:W-:Y:S02]  /*5300*/  FSEL R75, R75, RZ, P2 ;  /* 0x000000ff4b4b7208 */ /* 0x000fe40001000000 */
[----:B------:R-:W-:Y:S01]  /*5310*/  @!P3 IADD3 R68, PT, PT, R68, -R69, RZ ;  /* 0x800000454444b210 */ /* 0x000fe20007ffe0ff */
[----:B------:R-:W-:-:S03]  /*5320*/  @!P3 IMAD R67, R69, 0x100000, R81 ;  /* 0x001000004543b824 */ /* 0x000fc600078e0251 */
[----:B------:R-:W-:Y:S01]  /*5330*/  @!P3 LEA R69, R68, 0x3ff00000, 0x14 ;  /* 0x3ff000004445b811 */ /* 0x000fe200078ea0ff */
[----:B------:R-:W-:-:S06]  /*5340*/  @!P3 IMAD.MOV.U32 R68, RZ, RZ, RZ ;  /* 0x000000ffff44b224 */ /* 0x000fcc00078e00ff */
[----:B------:R-:W-:-:S11]  /*5350*/  @!P3 DMUL R74, R66, R68 ;  /* 0x00000044424ab228 */ /* 0x000fd60000000000 */
.L_x_36:
[----:B------:R-:W-:Y:S05]  /*5360*/  BSYNC.RECONVERGENT B1 ;  /* 0x0000000000017941 */ /* 0x000fea0003800200 */
.L_x_35:
[----:B------:R-:W-:Y:S01]  /*5370*/  BSSY.RECONVERGENT B1, `(.L_x_37) ;  /* 0x0000011000017945 */ /* 0x000fe20003800200 */
[----:B------:R-:W-:Y:S01]  /*5380*/  LEA R69, R72, R77, 0x14 ;  /* 0x0000004d48457211 */ /* 0x000fe200078ea0ff */
[----:B------:R-:W-:Y:S01]  /*5390*/  IMAD.MOV.U32 R66, RZ, RZ, R78 ;  /* 0x000000ffff427224 */ /* 0x000fe200078e004e */
[----:B------:R-:W-:Y:S01]  /*53a0*/  MOV R67, R83 ;  /* 0x0000005300437202 */ /* 0x000fe20000000f00 */
[----:B------:R-:W-:Y:S06]  /*53b0*/  @!P4 BRA `(.L_x_38) ;  /* 0x000000000030c947 */ /* 0x000fec0003800000 */
[----:B------:R-:W-:Y:S01]  /*53c0*/  FSETP.GEU.AND P3, PT, |R57|, 4.2275390625, PT ;  /* 0x408748003900780b */ /* 0x000fe20003f6e200 */
[C---:B------:R-:W-:Y:S02]  /*53d0*/  DADD R80, R56.reuse, +INF ;  /* 0x7ff0000038507429 */ /* 0x040fe40000000000 */
[----:B------:R-:W-:-:S08]  /*53e0*/  DSETP.GEU.AND P2, PT, R56, RZ, PT ;  /* 0x000000ff3800722a */ /* 0x000fd00003f4e000 */
[----:B------:R-:W-:Y:S02]  /*53f0*/  FSEL R67, R81, RZ, P2 ;  /* 0x000000ff51437208 */ /* 0x000fe40001000000 */
[----:B------:R-:W-:-:S04]  /*5400*/  @!P3 LEA.HI R66, R70, R70, RZ, 0x1 ;  /* 0x000000464642b211 */ /* 0x000fc800078f08ff */
[----:B------:R-:W-:Y:S02]  /*5410*/  @!P3 SHF.R.S32.HI R57, RZ, 0x1, R66 ;  /* 0x00000001ff39b819 */ /* 0x000fe40000011442 */
[----:B------:R-:W-:Y:S02]  /*5420*/  FSEL R66, R80, RZ, P2 ;  /* 0x000000ff50427208 */ /* 0x000fe40001000000 */
[----:B------:R-:W-:Y:S01]  /*5430*/  @!P3 LEA R79, R57, R79, 0x14 ;  /* 0x0000004f394fb211 */ /* 0x000fe200078ea0ff */
[----:B------:R-:W-:-:S05]  /*5440*/  @!P3 IMAD.IADD R56, R70, 0x1, -R57 ;  /* 0x000000014638b824 */ /* 0x000fca00078e0a39 */
[----:B------:R-:W-:Y:S01]  /*5450*/  @!P3 LEA R57, R56, 0x3ff00000, 0x14 ;  /* 0x3ff000003839b811 */ /* 0x000fe200078ea0ff */
[----:B------:R-:W-:-:S06]  /*5460*/  @!P3 IMAD.MOV.U32 R56, RZ, RZ, RZ ;  /* 0x000000ffff38b224 */ /* 0x000fcc00078e00ff */
[----:B------:R-:W-:-:S11]  /*5470*/  @!P3 DMUL R66, R78, R56 ;  /* 0x000000384e42b228 */ /* 0x000fd60000000000 */
.L_x_38:
[----:B------:R-:W-:Y:S05]  /*5480*/  BSYNC.RECONVERGENT B1 ;  /* 0x0000000000017941 */ /* 0x000fea0003800200 */
.L_x_37:
[----:B------:R-:W-:Y:S01]  /*5490*/  BSSY.RECONVERGENT B1, `(.L_x_39) ;  /* 0x0000010000017945 */ /* 0x000fe20003800200 */
[----:B------:R-:W-:Y:S01]  /*54a0*/  MOV R56, R76 ;  /* 0x0000004c00387202 */ /* 0x000fe20000000f00 */
[----:B------:R-:W-:Y:S02]  /*54b0*/  IMAD.MOV.U32 R57, RZ, RZ, R69 ;  /* 0x000000ffff397224 */ /* 0x000fe400078e0045 */
[----:B------:R-:W-:Y:S05]  /*54c0*/  @!P0 BRA `(.L_x_40) ;  /* 0x0000000000308947 */ /* 0x000fea0003800000 */
[----:B------:R-:W-:Y:S01]  /*54d0*/  FSETP.GEU.AND P2, PT, |R7|, 4.2275390625, PT ;  /* 0x408748000700780b */ /* 0x000fe20003f4e200 */
[C---:B------:R-:W-:Y:S02]  /*54e0*/  DADD R68, R6.reuse, +INF ;  /* 0x7ff0000006447429 */ /* 0x040fe40000000000 */
[----:B------:R-:W-:-:S08]  /*54f0*/  DSETP.GEU.AND P0, PT, R6, RZ, PT ;  /* 0x000000ff0600722a */ /* 0x000fd00003f0e000 */
[----:B------:R-:W-:Y:S02]  /*5500*/  FSEL R57, R69, RZ, P0 ;  /* 0x000000ff45397208 */ /* 0x000fe40000000000 */
[----:B------:R-:W-:-:S04]  /*5510*/  @!P2 LEA.HI R56, R72, R72, RZ, 0x1 ;  /* 0x000000484838a211 */ /* 0x000fc800078f08ff */
[----:B------:R-:W-:Y:S02]  /*5520*/  @!P2 SHF.R.S32.HI R7, RZ, 0x1, R56 ;  /* 0x00000001ff07a819 */ /* 0x000fe40000011438 */
[----:B------:R-:W-:Y:S02]  /*5530*/  FSEL R56, R68, RZ, P0 ;  /* 0x000000ff44387208 */ /* 0x000fe40000000000 */
[----:B------:R-:W-:Y:S01]  /*5540*/  @!P2 IADD3 R6, PT, PT, R72, -R7, RZ ;  /* 0x800000074806a210 */ /* 0x000fe20007ffe0ff */
[----:B------:R-:W-:-:S03]  /*5550*/  @!P2 IMAD R77, R7, 0x100000, R77 ;  /* 0x00100000074da824 */ /* 0x000fc600078e024d */
[----:B------:R-:W-:Y:S02]  /*5560*/  @!P2 LEA R7, R6, 0x3ff00000, 0x14 ;  /* 0x3ff000000607a811 */ /* 0x000fe400078ea0ff */
[----:B------:R-:W-:-:S06]  /*5570*/  @!P2 MOV R6, RZ ;  /* 0x000000ff0006a202 */ /* 0x000fcc0000000f00 */
[----:B------:R-:W-:-:S11]  /*5580*/  @!P2 DMUL R56, R76, R6 ;  /* 0x000000064c38a228 */ /* 0x000fd60000000000 */
.L_x_40:
[----:B------:R-:W-:Y:S05]  /*5590*/  BSYNC.RECONVERGENT B1 ;  /* 0x0000000000017941 */ /* 0x000fea0003800200 */
.L_x_39:
[----:B------:R-:W-:Y:S01]  /*55a0*/  DMUL R56, R56, 4 ;  /* 0x4010000038387828 */ /* 0x000fe20000000000 */
[----:B------:R-:W-:Y:S01]  /*55b0*/  UMOV UR8, 0x54442d18 ;  /* 0x54442d1800087882 */ /* 0x000fe20000000000 */
[----:B------:R-:W-:Y:S01]  /*55c0*/  UMOV UR9, 0x400921fb ;  /* 0x400921fb00097882 */ /* 0x000fe20000000000 */
[----:B------:R-:W0:Y:S01]  /*55d0*/  MUFU.RCP64H R7, R65 ;  /* 0x0000004100077308 */ /* 0x000e220000001800 */
[----:B------:R-:W-:Y:S01]  /*55e0*/  DMUL R66, R34, R66 ;  /* 0x0000004222427228 */ /* 0x000fe20000000000 */
[----:B------:R-:W-:Y:S01]  /*55f0*/  IMAD.MOV.U32 R6, RZ, RZ, 0x1 ;  /* 0x00000001ff067424 */ /* 0x000fe200078e00ff */
[----:B------:R-:W-:Y:S01]  /*5600*/  DADD R2, -R2, UR24 ;  /* 0x0000001802027e29 */ /* 0x000fe20008000100 */
[----:B------:R-:W-:Y:S01]  /*5610*/  BSSY.RECONVERGENT B1, `(.L_x_41) ;  /* 0x0000022000017945 */ /* 0x000fe20003800200 */
[----:B------:R-:W-:Y:S01]  /*5620*/  DMUL R56, R56, -UR8 ;  /* 0x8000000838387c28 */ /* 0x000fe20008000000 */
[----:B------:R-:W-:-:S03]  /*5630*/  ISETP.NE.AND P2, PT, R0, RZ, PT ;  /* 0x000000ff0000720c */ /* 0x000fc60003f45270 */
[----:B------:R-:W-:Y:S02]  /*5640*/  DMUL R66, R66, UR14 ;  /* 0x0000000e42427c28 */ /* 0x000fe40008000000 */
[----:B------:R-:W-:Y:S02]  /*5650*/  DADD R4, R2, R4 ;  /* 0x0000000002047229 */ /* 0x000fe40000000004 */
[----:B------:R-:W-:Y:S02]  /*5660*/  DMUL R56, R56, R62 ;  /* 0x0000003e38387228 */ /* 0x000fe40000000000 */
[----:B0-----:R-:W-:Y:S02]  /*5670*/  DFMA R62, -R64, R6, 1 ;  /* 0x3ff00000403e742b */ /* 0x001fe40000000106 */
[----:B------:R-:W-:-:S04]  /*5680*/  DMUL R66, R60, R66 ;  /* 0x000000423c427228 */ /* 0x000fc80000000000 */
[----:B------:R-:W-:Y:S02]  /*5690*/  DMUL R56, R60, R56 ;  /* 0x000000383c387228 */ /* 0x000fe40000000000 */
[----:B------:R-:W-:Y:S02]  /*56a0*/  DFMA R62, R62, R62, R62 ;  /* 0x0000003e3e3e722b */ /* 0x000fe4000000003e */
[----:B------:R-:W-:-:S04]  /*56b0*/  DMUL R66, R36, R66 ;  /* 0x0000004224427228 */ /* 0x000fc80000000000 */
[----:B------:R-:W-:Y:S02]  /*56c0*/  DMUL R56, R56, R8 ;  /* 0x0000000838387228 */ /* 0x000fe40000000000 */
[----:B------:R-:W-:Y:S02]  /*56d0*/  DFMA R62, R6, R62, R6 ;  /* 0x0000003e063e722b */ /* 0x000fe40000000006 */
[----:B------:R-:W-:-:S04]  /*56e0*/  DFMA R66, R48, R58, -R66 ;  /* 0x0000003a3042722b */ /* 0x000fc80000000842 */
[----:B------:R-:W-:Y:S02]  /*56f0*/  DMUL R56, R42, R56 ;  /* 0x000000382a387228 */ /* 0x000fe40000000000 */
[----:B------:R-:W-:-:S06]  /*5700*/  DFMA R6, -R64, R62, 1 ;  /* 0x3ff000004006742b */ /* 0x000fcc000000013e */
[----:B------:R-:W-:Y:S02]  /*5710*/  DFMA R56, R36, R56, R66 ;  /* 0x000000382438722b */ /* 0x000fe40000000042 */
[----:B------:R-:W-:-:S06]  /*5720*/  DFMA R6, R62, R6, R62 ;  /* 0x000000063e06722b */ /* 0x000fcc000000003e */
[----:B------:R-:W-:-:S08]  /*5730*/  DMUL R74, R56, R74 ;  /* 0x0000004a384a7228 */ /* 0x000fd00000000000 */
        /* <DEDUP_REMOVED lines=15> */
.L_x_42:
[----:B------:R-:W-:Y:S05]  /*5830*/  BSYNC.RECONVERGENT B1 ;  /* 0x0000000000017941 */ /* 0x000fea0003800200 */
.L_x_41:
[----:B------:R-:W-:Y:S01]  /*5840*/  DADD R4, R4, R6 ;  /* 0x0000000004047229 */ /* 0x000fe20000000006 */
[----:B------:R-:W-:Y:S01]  /*5850*/  BSSY.RECONVERGENT B1, `(.L_x_43) ;  /* 0x0000027000017945 */ /* 0x000fe20003800200 */
[----:B------:R-:W-:Y:S01]  /*5860*/  DSETP.GTU.AND P0, PT, R54, UR12, PT ;  /* 0x0000000c36007e2a */ /* 0x000fe2000bf0c000 */
[----:B------:R-:W-:-:S07]  /*5870*/  CS2R R2, SRZ ;  /* 0x0000000000027805 */ /* 0x000fce000001ff00 */
[----:B------:R-:W-:Y:S02]  /*5880*/  FSEL R54, R4, UR26, P0 ;  /* 0x0000001a04367c08 */ /* 0x000fe40008000000 */
[----:B------:R-:W-:Y:S01]  /*5890*/  FSEL R55, R5, UR27, P0 ;  /* 0x0000001b05377c08 */ /* 0x000fe20008000000 */
[----:B------:R-:W-:Y:S06]  /*58a0*/  @!P2 BRA `(.L_x_44) ;  /* 0x000000000084a947 */ /* 0x000fec0003800000 */
[----:B------:R-:W0:Y:S01]  /*58b0*/  MUFU.RCP64H R3, UR21 ;  /* 0x0000001500037d08 */ /* 0x000e220008001800 */
[----:B------:R-:W-:Y:S01]  /*58c0*/  MOV R4, UR20 ;  /* 0x0000001400047c02 */ /* 0x000fe20008000f00 */
[----:B------:R-:W-:Y:S01]  /*58d0*/  IMAD.MOV.U32 R2, RZ, RZ, 0x1 ;  /* 0x00000001ff027424 */ /* 0x000fe200078e00ff */
[----:B------:R-:W-:Y:S01]  /*58e0*/  MOV R5, UR21 ;  /* 0x0000001500057c02 */ /* 0x000fe20008000f00 */
[----:B------:R-:W-:Y:S01]  /*58f0*/  BSSY.RECONVERGENT B2, `(.L_x_45) ;  /* 0x000001b000027945 */ /* 0x000fe20003800200 */
[----:B------:R-:W-:-:S04]  /*5900*/  FSETP.GEU.AND P2, PT, |R55|, 6.5827683646048100446e-37, PT ;  /* 0x036000003700780b */ /* 0x000fc80003f4e200 */
[----:B0-----:R-:W-:-:S08]  /*5910*/  DFMA R4, R2, -R4, 1 ;  /* 0x3ff000000204742b */ /* 0x001fd00000000804 */
[----:B------:R-:W-:-:S08]  /*5920*/  DFMA R4, R4, R4, R4 ;  /* 0x000000040404722b */ /* 0x000fd00000000004 */
[----:B------:R-:W-:Y:S01]  /*5930*/  DFMA R4, R2, R4, R2 ;  /* 0x000000040204722b */ /* 0x000fe20000000002 */
[----:B------:R-:W-:Y:S02]  /*5940*/  MOV R2, UR20 ;  /* 0x0000001400027c02 */ /* 0x000fe40008000f00 */
[----:B------:R-:W-:-:S06]  /*5950*/  MOV R3, UR21 ;  /* 0x0000001500037c02 */ /* 0x000fcc0008000f00 */
[----:B------:R-:W-:-:S08]  /*5960*/  DFMA R2, R4, -R2, 1 ;  /* 0x3ff000000402742b */ /* 0x000fd00000000802 */
[----:B------:R-:W-:-:S08]  /*5970*/  DFMA R2, R4, R2, R4 ;  /* 0x000000020402722b */ /* 0x000fd00000000004 */
[----:B------:R-:W-:-:S08]  /*5980*/  DMUL R4, R2, R54 ;  /* 0x0000003602047228 */ /* 0x000fd00000000000 */
[----:B------:R-:W-:-:S08]  /*5990*/  DFMA R6, R4, -UR20, R54 ;  /* 0x8000001404067c2b */ /* 0x000fd00008000036 */
[----:B------:R-:W-:-:S10]  /*59a0*/  DFMA R2, R2, R6, R4 ;  /* 0x000000060202722b */ /* 0x000fd40000000004 */
[----:B------:R-:W-:-:S05]  /*59b0*/  FFMA R4, RZ, UR21, R3 ;  /* 0x00000015ff047c23 */ /* 0x000fca0008000003 */
[----:B------:R-:W-:-:S13]  /*59c0*/  FSETP.GT.AND P0, PT, |R4|, 1.469367938527859385e-39, PT ;  /* 0x001000000400780b */ /* 0x000fda0003f04200 */
[----:B------:R-:W-:Y:S05]  /*59d0*/  @P0 BRA P2, `(.L_x_46) ;  /* 0x0000000000300947 */ /* 0x000fea0001000000 */
[----:B------:R-:W-:Y:S01]  /*59e0*/  IMAD.U32 R2, RZ, RZ, UR20 ;  /* 0x00000014ff027e24 */ /* 0x000fe2000f8e00ff */
[----:B------:R-:W-:Y:S01]  /*59f0*/  MOV R3, UR21 ;  /* 0x0000001500037c02 */ /* 0x000fe20008000f00 */
[----:B------:R-:W-:Y:S01]  /*5a00*/  IMAD.U32 R5, RZ, RZ, UR21 ;  /* 0x00000015ff057e24 */ /* 0x000fe2000f8e00ff */
[----:B------:R-:W-:Y:S02]  /*5a10*/  MOV R4, UR20 ;  /* 0x0000001400047c02 */ /* 0x000fe40008000f00 */
[----:B------:R-:W-:Y:S01]  /*5a20*/  MOV R68, R54 ;  /* 0x0000003600447202 */ /* 0x000fe20000000f00 */
[----:B------:R-:W-:Y:S01]  /*5a30*/  IMAD.MOV.U32 R63, RZ, RZ, R5 ;  /* 0x000000ffff3f7224 */ /* 0x000fe200078e0005 */
[----:B------:R-:W-:Y:S02]  /*5a40*/  MOV R62, R2 ;  /* 0x00000002003e7202 */ /* 0x000fe40000000f00 */
[----:B------:R-:W-:Y:S02]  /*5a50*/  MOV R69, R55 ;  /* 0x0000003700457202 */ /* 0x000fe40000000f00 */
[----:B------:R-:W-:-:S07]  /*5a60*/  MOV R70, 0x5a80 ;  /* 0x00005a8000467802 */ /* 0x000fce0000000f00 */
[----:B------:R-:W-:Y:S05]  /*5a70*/  CALL.REL.NOINC `($__internal_0_$__cuda_sm20_div_rn_f64_full) ;  /* 0x0000000000587944 */ /* 0x000fea0003c00000 */
[----:B------:R-:W-:Y:S01]  /*5a80*/  MOV R2, R76 ;  /* 0x0000004c00027202 */ /* 0x000fe20000000f00 */
[----:B------:R-:W-:-:S07]  /*5a90*/  IMAD.MOV.U32 R3, RZ, RZ, R77 ;  /* 0x000000ffff037224 */ /* 0x000fce00078e004d */
.L_x_46:
[----:B------:R-:W-:Y:S05]  /*5aa0*/  BSYNC.RECONVERGENT B2 ;  /* 0x0000000000027941 */ /* 0x000fea0003800200 */
.L_x_45:
[----:B------:R-:W-:-:S11]  /*5ab0*/  DADD R2, R2, R52 ;  /* 0x0000000002027229 */ /* 0x000fd60000000034 */
.L_x_44:
[----:B------:R-:W-:Y:S05]  /*5ac0*/  BSYNC.RECONVERGENT B1 ;  /* 0x0000000000017941 */ /* 0x000fea0003800200 */
.L_x_43:
[----:B------:R-:W-:Y:S02]  /*5ad0*/  IADD3 R102, P0, PT, R102, 0x8, RZ ;  /* 0x0000000866667810 */ /* 0x000fe40007f1e0ff */
[----:B------:R-:W-:Y:S02]  /*5ae0*/  IADD3 R100, P2, PT, R100, 0x8, RZ ;  /* 0x0000000864647810 */ /* 0x000fe40007f5e0ff */
[----:B------:R-:W-:Y:S01]  /*5af0*/  IADD3 R98, P3, PT, R98, 0x8, RZ ;  /* 0x0000000862627810 */ /* 0x000fe20007f7e0ff */
[----:B------:R-:W-:Y:S01]  /*5b00*/  IMAD.X R103, RZ, RZ, R103, P0 ;  /* 0x000000ffff677224 */ /* 0x000fe200000e0667 */
[----:B------:R-:W-:Y:S02]  /*5b10*/  MOV R52, R2 ;  /* 0x0000000200347202 */ /* 0x000fe40000000f00 */
[----:B------:R-:W-:Y:S02]  /*5b20*/  MOV R53, R3 ;  /* 0x0000000300357202 */ /* 0x000fe40000000f00 */
[----:B------:R-:W-:-:S02]  /*5b30*/  IADD3.X R101, PT, PT, RZ, R101, RZ, P2, !PT ;  /* 0x00000065ff657210 */ /* 0x000fc400017fe4ff */
[----:B------:R-:W-:Y:S01]  /*5b40*/  IADD3.X R99, PT, PT, RZ, R99, RZ, P3, !PT ;  /* 0x00000063ff637210 */ /* 0x000fe20001ffe4ff */
[----:B------:R-:W-:Y:S06]  /*5b50*/  @P1 BRA `(.L_x_47) ;  /* 0xffffffc800901947 */ /* 0x000fec000383ffff */
[----:B------:R-:W0:Y:S02]  /*5b60*/  LDC.64 R4, c[0x0][0x420] ;  /* 0x00010800ff047b82 */ /* 0x000e240000000a00 */
[----:B0-----:R-:W-:-:S04]  /*5b70*/  IMAD.WIDE R4, R97, 0x8, R4 ;  /* 0x0000000861047825 */ /* 0x001fc800078e0204 */
[----:B------:R-:W-:Y:S01]  /*5b80*/  VIADD R97, R97, UR6 ;  /* 0x0000000661617c36 */ /* 0x000fe20008000000 */
[----:B------:R0:W-:Y:S04]  /*5b90*/  STG.E.64 desc[UR10][R4.64], R2 ;  /* 0x0000000204007986 */ /* 0x0001e8000c101b0a */
[----:B------:R-:W-:-:S13]  /*5ba0*/  ISETP.GE.AND P0, PT, R97, UR5, PT ;  /* 0x0000000561007c0c */ /* 0x000fda000bf06270 */
[----:B0-----:R-:W-:Y:S05]  /*5bb0*/  @!P0 BRA `(.L_x_48) ;  /* 0xffffffb000008947 */ /* 0x001fea000383ffff */
[----:B------:R-:W-:Y:S05]  /*5bc0*/  BSYNC.RECONVERGENT B0 ;  /* 0x0000000000007941 */ /* 0x000fea0003800200 */
.L_x_2:
[----:B------:R-:W-:Y:S05]  /*5bd0*/  EXIT ;  /* 0x000000000000794d */ /* 0x000fea0003800000 */
        .weak           $__internal_0_$__cuda_sm20_div_rn_f64_full
        .type           $__internal_0_$__cuda_sm20_div_rn_f64_full,@function
        .size           $__internal_0_$__cuda_sm20_div_rn_f64_full,($__internal_1_$__cuda_sm20_dsqrt_rn_f64_mediumpath_v1 - $__internal_0_$__cuda_sm20_div_rn_f64_full)
$__internal_0_$__cuda_sm20_div_rn_f64_full:
[C---:B------:R-:W-:Y:S01]  /*5be0*/  FSETP.GEU.AND P0, PT, |R63|.reuse, 1.469367938527859385e-39, PT ;  /* 0x001000003f00780b */ /* 0x040fe20003f0e200 */
[----:B------:R-:W-:Y:S01]  /*5bf0*/  IMAD.MOV.U32 R81, RZ, RZ, 0x1ca00000 ;  /* 0x1ca00000ff517424 */ /* 0x000fe200078e00ff */
[----:B------:R-:W-:Y:S01]  /*5c00*/  LOP3.LUT R66, R63, 0x800fffff, RZ, 0xc0, !PT ;  /* 0x800fffff3f427812 */ /* 0x000fe200078ec0ff */
[----:B------:R-:W-:Y:S01]  /*5c10*/  BSSY.RECONVERGENT B3, `(.L_x_49) ;  /* 0x0000055000037945 */ /* 0x000fe20003800200 */
[----:B------:R-:W-:Y:S02]  /*5c20*/  FSETP.GEU.AND P5, PT, |R69|, 1.469367938527859385e-39, PT ;  /* 0x001000004500780b */ /* 0x000fe40003fae200 */
[----:B------:R-:W-:Y:S02]  /*5c30*/  LOP3.LUT R67, R66, 0x3ff00000, RZ, 0xfc, !PT ;  /* 0x3ff0000042437812 */ /* 0x000fe400078efcff */
[----:B------:R-:W-:Y:S02]  /*5c40*/  MOV R66, R62 ;  /* 0x0000003e00427202 */ /* 0x000fe40000000f00 */
[----:B------:R-:W-:-:S02]  /*5c50*/  MOV R72, 0x1 ;  /* 0x0000000100487802 */ /* 0x000fc40000000f00 */
[----:B------:R-:W-:Y:S01]  /*5c60*/  LOP3.LUT R83, R69, 0x7ff00000, RZ, 0xc0, !PT ;  /* 0x7ff0000045537812 */ /* 0x000fe200078ec0ff */
[----:B------:R-:W-:Y:S01]  /*5c70*/  @!P0 DMUL R66, R62, 8.98846567431157953865e+307 ;  /* 0x7fe000003e428828 */ /* 0x000fe20000000000 */
[----:B------:R-:W-:-:S03]  /*5c80*/  LOP3.LUT R82, R63, 0x7ff00000, RZ, 0xc0, !PT ;  /* 0x7ff000003f527812 */ /* 0x000fc600078ec0ff */
[----:B------:R-:W-:Y:S01]  /*5c90*/  @!P5 LOP3.LUT R71, R63, 0x7ff00000, RZ, 0xc0, !PT ;  /* 0x7ff000003f47d812 */ /* 0x000fe200078ec0ff */
[----:B------:R-:W-:Y:S01]  /*5ca0*/  IMAD.MOV.U32 R80, RZ, RZ, R83 ;  /* 0x000000ffff507224 */ /* 0x000fe200078e0053 */
[----:B------:R-:W0:Y:S02]  /*5cb0*/  MUFU.RCP64H R73, R67 ;  /* 0x0000004300497308 */ /* 0x000e240000001800 */
[----:B------:R-:W-:-:S04]  /*5cc0*/  @!P5 ISETP.GE.U32.AND P6, PT, R83, R71, PT ;  /* 0x000000475300d20c */ /* 0x000fc80003fc6070 */
[----:B------:R-:W-:Y:S02]  /*5cd0*/  @!P5 SEL R71, R81, 0x63400000, !P6 ;  /* 0x634000005147d807 */ /* 0x000fe40007000000 */
[----:B------:R-:W-:Y:S02]  /*5ce0*/  ISETP.GE.U32.AND P6, PT, R83, R82, PT ;  /* 0x000000525300720c */ /* 0x000fe40003fc6070 */
[----:B------:R-:W-:Y:S01]  /*5cf0*/  @!P5 LOP3.LUT R71, R71, 0x80000000, R69, 0xf8, !PT ;  /* 0x800000004747d812 */ /* 0x000fe200078ef845 */
[----:B0-----:R-:W-:-:S08]  /*5d00*/  DFMA R74, R72, -R66, 1 ;  /* 0x3ff00000484a742b */ /* 0x001fd00000000842 */
[----:B------:R-:W-:-:S08]  /*5d10*/  DFMA R74, R74, R74, R74 ;  /* 0x0000004a4a4a722b */ /* 0x000fd0000000004a */
[----:B------:R-:W-:Y:S01]  /*5d20*/  DFMA R76, R72, R74, R72 ;  /* 0x0000004a484c722b */ /* 0x000fe20000000048 */
[----:B------:R-:W-:Y:S02]  /*5d30*/  SEL R73, R81, 0x63400000, !P6 ;  /* 0x6340000051497807 */ /* 0x000fe40007000000 */
[----:B------:R-:W-:Y:S02]  /*5d40*/  @!P5 LOP3.LUT R75, R71, 0x100000, RZ, 0xfc, !PT ;  /* 0x00100000474bd812 */ /* 0x000fe400078efcff */
[----:B------:R-:W-:Y:S02]  /*5d50*/  LOP3.LUT R73, R73, 0x800fffff, R69, 0xf8, !PT ;  /* 0x800fffff49497812 */ /* 0x000fe400078ef845 */
[----:B------:R-:W-:Y:S01]  /*5d60*/  MOV R72, R68 ;  /* 0x0000004400487202 */ /* 0x000fe20000000f00 */
[----:B------:R-:W-:Y:S01]  /*5d70*/  DFMA R78, R76, -R66, 1 ;  /* 0x3ff000004c4e742b */ /* 0x000fe20000000842 */
[----:B------:R-:W-:Y:S02]  /*5d80*/  @!P5 MOV R74, RZ ;  /* 0x000000ff004ad202 */ /* 0x000fe40000000f00 */
[----:B------:R-:W-:-:S02]  /*5d90*/  MOV R71, R82 ;  /* 0x0000005200477202 */ /* 0x000fc40000000f00 */
[----:B------:R-:W-:Y:S02]  /*5da0*/  @!P0 LOP3.LUT R71, R67, 0x7ff00000, RZ, 0xc0, !PT ;  /* 0x7ff0000043478812 */ /* 0x000fe400078ec0ff */
[----:B------:R-:W-:Y:S02]  /*5db0*/  @!P5 DFMA R72, R72, 2, -R74 ;  /* 0x400000004848d82b */ /* 0x000fe4000000084a */
[----:B------:R-:W-:Y:S01]  /*5dc0*/  DFMA R78, R76, R78, R76 ;  /* 0x0000004e4c4e722b */ /* 0x000fe2000000004c */
[----:B------:R-:W-:-:S07]  /*5dd0*/  VIADD R84, R71, 0xffffffff ;  /* 0xffffffff47547836 */ /* 0x000fce0000000000 */
[----:B------:R-:W-:Y:S01]  /*5de0*/  @!P5 LOP3.LUT R80, R73, 0x7ff00000, RZ, 0xc0, !PT ;  /* 0x7ff000004950d812 */ /* 0x000fe200078ec0ff */
[----:B------:R-:W-:-:S03]  /*5df0*/  DMUL R74, R78, R72 ;  /* 0x000000484e4a7228 */ /* 0x000fc60000000000 */
[----:B------:R-:W-:-:S04]  /*5e00*/  IADD3 R82, PT, PT, R80, -0x1, RZ ;  /* 0xffffffff50527810 */ /* 0x000fc80007ffe0ff */
[----:B------:R-:W-:Y:S01]  /*5e10*/  ISETP.GT.U32.AND P0, PT, R82, 0x7feffffe, PT ;  /* 0x7feffffe5200780c */ /* 0x000fe20003f04070 */
[----:B------:R-:W-:-:S03]  /*5e20*/  DFMA R76, R74, -R66, R72 ;  /* 0x800000424a4c722b */ /* 0x000fc60000000048 */
[----:B------:R-:W-:-:S05]  /*5e30*/  ISETP.GT.U32.OR P0, PT, R84, 0x7feffffe, P0 ;  /* 0x7feffffe5400780c */ /* 0x000fca0000704470 */
[----:B------:R-:W-:-:S08]  /*5e40*/  DFMA R74, R78, R76, R74 ;  /* 0x0000004c4e4a722b */ /* 0x000fd0000000004a */
[----:B------:R-:W-:Y:S05]  /*5e50*/  @P0 BRA `(.L_x_50) ;  /* 0x00000000006c0947 */ /* 0x000fea0003800000 */
[----:B------:R-:W-:-:S04]  /*5e60*/  LOP3.LUT R76, R63, 0x7ff00000, RZ, 0xc0, !PT ;  /* 0x7ff000003f4c7812 */ /* 0x000fc800078ec0ff */
[CC--:B------:R-:W-:Y:S02]  /*5e70*/  VIADDMNMX R68, R83.reuse, -R76.reuse, 0xb9600000, !PT ;  /* 0xb960000053447446 */ /* 0x0c0fe4000780094c */
[----:B------:R-:W-:Y:S02]  /*5e80*/  ISETP.GE.U32.AND P0, PT, R83, R76, PT ;  /* 0x0000004c5300720c */ /* 0x000fe40003f06070 */
[----:B------:R-:W-:Y:S02]  /*5e90*/  VIMNMX R68, PT, PT, R68, 0x46a00000, PT ;  /* 0x46a0000044447848 */ /* 0x000fe40003fe0100 */
[----:B------:R-:W-:-:S04]  /*5ea0*/  SEL R81, R81, 0x63400000, !P0 ;  /* 0x6340000051517807 */ /* 0x000fc80004000000 */
[----:B------:R-:W-:Y:S01]  /*5eb0*/  IADD3 R78, PT, PT, -R81, R68, RZ ;  /* 0x00000044514e7210 */ /* 0x000fe20007ffe1ff */
[----:B------:R-:W-:-:S03]  /*5ec0*/  IMAD.MOV.U32 R68, RZ, RZ, RZ ;  /* 0x000000ffff447224 */ /* 0x000fc600078e00ff */
[----:B------:R-:W-:-:S06]  /*5ed0*/  IADD3 R69, PT, PT, R78, 0x7fe00000, RZ ;  /* 0x7fe000004e457810 */ /* 0x000fcc0007ffe0ff */
[----:B------:R-:W-:-:S10]  /*5ee0*/  DMUL R76, R74, R68 ;  /* 0x000000444a4c7228 */ /* 0x000fd40000000000 */
[----:B------:R-:W-:-:S13]  /*5ef0*/  FSETP.GTU.AND P0, PT, |R77|, 1.469367938527859385e-39, PT ;  /* 0x001000004d00780b */ /* 0x000fda0003f0c200 */
[----:B------:R-:W-:Y:S05]  /*5f00*/  @P0 BRA `(.L_x_51) ;  /* 0x0000000000940947 */ /* 0x000fea0003800000 */
[----:B------:R-:W-:Y:S01]  /*5f10*/  DFMA R66, R74, -R66, R72 ;  /* 0x800000424a42722b */ /* 0x000fe20000000048 */
[----:B------:R-:W-:-:S09]  /*5f20*/  MOV R68, RZ ;  /* 0x000000ff00447202 */ /* 0x000fd20000000f00 */
[C---:B------:R-:W-:Y:S02]  /*5f30*/  FSETP.NEU.AND P0, PT, R67.reuse, RZ, PT ;  /* 0x000000ff4300720b */ /* 0x040fe40003f0d000 */
[----:B------:R-:W-:-:S04]  /*5f40*/  LOP3.LUT R71, R67, 0x80000000, R63, 0x48, !PT ;  /* 0x8000000043477812 */ /* 0x000fc800078e483f */
[----:B------:R-:W-:-:S07]  /*5f50*/  LOP3.LUT R69, R71, R69, RZ, 0xfc, !PT ;  /* 0x0000004547457212 */ /* 0x000fce00078efcff */
[----:B------:R-:W-:Y:S05]  /*5f60*/  @!P0 BRA `(.L_x_51) ;  /* 0x00000000007c8947 */ /* 0x000fea0003800000 */
[----:B------:R-:W-:Y:S01]  /*5f70*/  IADD3 R63, PT, PT, -R78, RZ, RZ ;  /* 0x000000ff4e3f7210 */ /* 0x000fe20007ffe1ff */
[----:B------:R-:W-:Y:S01]  /*5f80*/  IMAD.MOV.U32 R62, RZ, RZ, RZ ;  /* 0x000000ffff3e7224 */ /* 0x000fe200078e00ff */
[----:B------:R-:W-:-:S05]  /*5f90*/  DMUL.RP R68, R74, R68 ;  /* 0x000000444a447228 */ /* 0x000fca0000008000 */
[----:B------:R-:W-:-:S05]  /*5fa0*/  DFMA R62, R76, -R62, R74 ;  /* 0x8000003e4c3e722b */ /* 0x000fca000000004a */
[----:B------:R-:W-:Y:S02]  /*5fb0*/  LOP3.LUT R71, R69, R71, RZ, 0x3c, !PT ;  /* 0x0000004745477212 */ /* 0x000fe400078e3cff */
[----:B------:R-:W-:-:S04]  /*5fc0*/  IADD3 R62, PT, PT, -R78, -0x43300000, RZ ;  /* 0xbcd000004e3e7810 */ /* 0x000fc80007ffe1ff */
[----:B------:R-:W-:-:S04]  /*5fd0*/  FSETP.NEU.AND P0, PT, |R63|, R62, PT ;  /* 0x0000003e3f00720b */ /* 0x000fc80003f0d200 */
[----:B------:R-:W-:Y:S02]  /*5fe0*/  FSEL R76, R68, R76, !P0 ;  /* 0x0000004c444c7208 */ /* 0x000fe40004000000 */
[----:B------:R-:W-:Y:S01]  /*5ff0*/  FSEL R77, R71, R77, !P0 ;  /* 0x0000004d474d7208 */ /* 0x000fe20004000000 */
[----:B------:R-:W-:Y:S06]  /*6000*/  BRA `(.L_x_51) ;  /* 0x0000000000547947 */ /* 0x000fec0003800000 */
.L_x_50:
[----:B------:R-:W-:-:S14]  /*6010*/  DSETP.NAN.AND P0, PT, R68, R68, PT ;  /* 0x000000444400722a */ /* 0x000fdc0003f08000 */
[----:B------:R-:W-:Y:S05]  /*6020*/  @P0 BRA `(.L_x_52) ;  /* 0x0000000000440947 */ /* 0x000fea0003800000 */
[----:B------:R-:W-:-:S14]  /*6030*/  DSETP.NAN.AND P0, PT, R62, R62, PT ;  /* 0x0000003e3e00722a */ /* 0x000fdc0003f08000 */
[----:B------:R-:W-:Y:S05]  /*6040*/  @P0 BRA `(.L_x_53) ;  /* 0x0000000000300947 */ /* 0x000fea0003800000 */
[----:B------:R-:W-:Y:S02]  /*6050*/  ISETP.NE.AND P0, PT, R80, R71, PT ;  /* 0x000000475000720c */ /* 0x000fe40003f05270 */
[----:B------:R-:W-:Y:S02]  /*6060*/  MOV R76, 0x0 ;  /* 0x00000000004c7802 */ /* 0x000fe40000000f00 */
[----:B------:R-:W-:-:S09]  /*6070*/  MOV R77, 0xfff80000 ;  /* 0xfff80000004d7802 */ /* 0x000fd20000000f00 */
[----:B------:R-:W-:Y:S05]  /*6080*/  @!P0 BRA `(.L_x_51) ;  /* 0x0000000000348947 */ /* 0x000fea0003800000 */
[----:B------:R-:W-:Y:S02]  /*6090*/  ISETP.NE.AND P0, PT, R80, 0x7ff00000, PT ;  /* 0x7ff000005000780c */ /* 0x000fe40003f05270 */
[----:B------:R-:W-:Y:S02]  /*60a0*/  LOP3.LUT R77, R69, 0x80000000, R63, 0x48, !PT ;  /* 0x80000000454d7812 */ /* 0x000fe400078e483f */
[----:B------:R-:W-:-:S13]  /*60b0*/  ISETP.EQ.OR P0, PT, R71, RZ, !P0 ;  /* 0x000000ff4700720c */ /* 0x000fda0004702670 */
[----:B------:R-:W-:Y:S01]  /*60c0*/  @P0 LOP3.LUT R62, R77, 0x7ff00000, RZ, 0xfc, !PT ;  /* 0x7ff000004d3e0812 */ /* 0x000fe200078efcff */
[----:B------:R-:W-:Y:S01]  /*60d0*/  @!P0 IMAD.MOV.U32 R76, RZ, RZ, RZ ;  /* 0x000000ffff4c8224 */ /* 0x000fe200078e00ff */
[----:B------:R-:W-:Y:S02]  /*60e0*/  @P0 MOV R76, RZ ;  /* 0x000000ff004c0202 */ /* 0x000fe40000000f00 */
[----:B------:R-:W-:Y:S01]  /*60f0*/  @P0 MOV R77, R62 ;  /* 0x0000003e004d0202 */ /* 0x000fe20000000f00 */
[----:B------:R-:W-:Y:S06]  /*6100*/  BRA `(.L_x_51) ;  /* 0x0000000000147947 */ /* 0x000fec0003800000 */
.L_x_53:
[----:B------:R-:W-:Y:S01]  /*6110*/  LOP3.LUT R77, R63, 0x80000, RZ, 0xfc, !PT ;  /* 0x000800003f4d7812 */ /* 0x000fe200078efcff */
[----:B------:R-:W-:Y:S01]  /*6120*/  IMAD.MOV.U32 R76, RZ, RZ, R62 ;  /* 0x000000ffff4c7224 */ /* 0x000fe200078e003e */
[----:B------:R-:W-:Y:S06]  /*6130*/  BRA `(.L_x_51) ;  /* 0x0000000000087947 */ /* 0x000fec0003800000 */
.L_x_52:
[----:B------:R-:W-:Y:S02]  /*6140*/  LOP3.LUT R77, R69, 0x80000, RZ, 0xfc, !PT ;  /* 0x00080000454d7812 */ /* 0x000fe400078efcff */
[----:B------:R-:W-:-:S07]  /*6150*/  MOV R76, R68 ;  /* 0x00000044004c7202 */ /* 0x000fce0000000f00 */
.L_x_51:
[----:B------:R-:W-:Y:S05]  /*6160*/  BSYNC.RECONVERGENT B3 ;  /* 0x0000000000037941 */ /* 0x000fea0003800200 */
.L_x_49:
[----:B------:R-:W-:-:S04]  /*6170*/  HFMA2 R71, -RZ, RZ, 0, 0 ;  /* 0x00000000ff477431 */ /* 0x000fc800000001ff */
[----:B------:R-:W-:Y:S05]  /*6180*/  RET.REL.NODEC R70 `(_Z22steadyStatePennesLaseriPKiPKdS2_S2_ddidS2_S2_S2_ddddddiiiPd) ;  /* 0xffffff9c469c7950 */ /* 0x000fea0003c3ffff */
        .weak           $__internal_1_$__cuda_sm20_dsqrt_rn_f64_mediumpath_v1
        .type           $__internal_1_$__cuda_sm20_dsqrt_rn_f64_mediumpath_v1,@function
        .size           $__internal_1_$__cuda_sm20_dsqrt_rn_f64_mediumpath_v1,(.L_x_60 - $__internal_1_$__cuda_sm20_dsqrt_rn_f64_mediumpath_v1)
$__internal_1_$__cuda_sm20_dsqrt_rn_f64_mediumpath_v1:
[----:B------:R-:W-:Y:S01]  /*6190*/  ISETP.GE.U32.AND P0, PT, R2, -0x3400000, PT ;  /* 0xfcc000000200780c */ /* 0x000fe20003f06070 */
[----:B------:R-:W-:Y:S01]  /*61a0*/  BSSY.RECONVERGENT B2, `(.L_x_54) ;  /* 0x0000026000027945 */ /* 0x000fe20003800200 */
[----:B------:R-:W-:Y:S01]  /*61b0*/  IMAD.MOV.U32 R2, RZ, RZ, R60 ;  /* 0x000000ffff027224 */ /* 0x000fe200078e003c */
[----:B------:R-:W-:Y:S02]  /*61c0*/  MOV R3, R61 ;  /* 0x0000003d00037202 */ /* 0x000fe40000000f00 */
[----:B------:R-:W-:-:S08]  /*61d0*/  MOV R56, R62 ;  /* 0x0000003e00387202 */ /* 0x000fd00000000f00 */
[----:B------:R-:W-:Y:S05]  /*61e0*/  @!P0 BRA `(.L_x_55) ;  /* 0x0000000000208947 */ /* 0x000fea0003800000 */
[----:B------:R-:W-:-:S10]  /*61f0*/  DFMA.RM R2, R2, R56, R58 ;  /* 0x000000380202722b */ /* 0x000fd4000000403a */
[----:B------:R-:W-:-:S05]  /*6200*/  IADD3 R56, P0, PT, R2, 0x1, RZ ;  /* 0x0000000102387810 */ /* 0x000fca0007f1e0ff */
[----:B------:R-:W-:-:S06]  /*6210*/  IMAD.X R57, RZ, RZ, R3, P0 ;  /* 0x000000ffff397224 */ /* 0x000fcc00000e0603 */
[----:B------:R-:W-:-:S08]  /*6220*/  DFMA.RP R54, -R2, R56, R54 ;  /* 0x000000380236722b */ /* 0x000fd00000008136 */
[----:B------:R-:W-:-:S06]  /*6230*/  DSETP.GT.AND P0, PT, R54, RZ, PT ;  /* 0x000000ff3600722a */ /* 0x000fcc0003f04000 */
[----:B------:R-:W-:Y:S02]  /*6240*/  FSEL R2, R56, R2, P0 ;  /* 0x0000000238027208 */ /* 0x000fe40000000000 */
[----:B------:R-:W-:Y:S01]  /*6250*/  FSEL R3, R57, R3, P0 ;  /* 0x0000000339037208 */ /* 0x000fe20000000000 */
[----:B------:R-:W-:Y:S06]  /*6260*/  BRA `(.L_x_56) ;  /* 0x0000000000647947 */ /* 0x000fec0003800000 */
.L_x_55:
[----:B------:R-:W-:-:S14]  /*6270*/  DSETP.NE.AND P0, PT, R54, RZ, PT ;  /* 0x000000ff3600722a */ /* 0x000fdc0003f05000 */
[----:B------:R-:W-:Y:S05]  /*6280*/  @!P0 BRA `(.L_x_57) ;  /* 0x0000000000588947 */ /* 0x000fea0003800000 */
[----:B------:R-:W-:-:S13]  /*6290*/  ISETP.GE.AND P0, PT, R55, RZ, PT ;  /* 0x000000ff3700720c */ /* 0x000fda0003f06270 */
[----:B------:R-:W-:Y:S02]  /*62a0*/  @!P0 MOV R2, 0x0 ;  /* 0x0000000000028802 */ /* 0x000fe40000000f00 */
[----:B------:R-:W-:Y:S01]  /*62b0*/  @!P0 MOV R3, 0xfff80000 ;  /* 0xfff8000000038802 */ /* 0x000fe20000000f00 */
[----:B------:R-:W-:Y:S06]  /*62c0*/  @!P0 BRA `(.L_x_56) ;  /* 0x00000000004c8947 */ /* 0x000fec0003800000 */
[----:B------:R-:W-:-:S13]  /*62d0*/  ISETP.GT.AND P0, PT, R55, 0x7fefffff, PT ;  /* 0x7fefffff3700780c */ /* 0x000fda0003f04270 */
[----:B------:R-:W-:Y:S05]  /*62e0*/  @P0 BRA `(.L_x_57) ;  /* 0x0000000000400947 */ /* 0x000fea0003800000 */
[----:B------:R-:W-:Y:S01]  /*62f0*/  DMUL R2, R54, 8.11296384146066816958e+31 ;  /* 0x4690000036027828 */ /* 0x000fe20000000000 */
[----:B------:R-:W-:Y:S02]  /*6300*/  HFMA2 R59, -RZ, RZ, 1.9609375, 0 ;  /* 0x3fd80000ff3b7431 */ /* 0x000fe400000001ff */
[----:B------:R-:W-:Y:S01]  /*6310*/  IMAD.MOV.U32 R54, RZ, RZ, RZ ;  /* 0x000000ffff367224 */ /* 0x000fe200078e00ff */
[----:B------:R-:W-:Y:S02]  /*6320*/  MOV R58, 0x0 ;  /* 0x00000000003a7802 */ /* 0x000fe40000000f00 */
[----:B------:R-:W0:Y:S03]  /*6330*/  MUFU.RSQ64H R55, R3 ;  /* 0x0000000300377308 */ /* 0x000e260000001c00 */
[----:B0-----:R-:W-:-:S08]  /*6340*/  DMUL R56, R54, R54 ;  /* 0x0000003636387228 */ /* 0x001fd00000000000 */
[----:B------:R-:W-:-:S08]  /*6350*/  DFMA R56, R2, -R56, 1 ;  /* 0x3ff000000238742b */ /* 0x000fd00000000838 */
[----:B------:R-:W-:Y:S02]  /*6360*/  DFMA R58, R56, R58, 0.5 ;  /* 0x3fe00000383a742b */ /* 0x000fe4000000003a */
[----:B------:R-:W-:-:S08]  /*6370*/  DMUL R56, R54, R56 ;  /* 0x0000003836387228 */ /* 0x000fd00000000000 */
[----:B------:R-:W-:-:S08]  /*6380*/  DFMA R56, R58, R56, R54 ;  /* 0x000000383a38722b */ /* 0x000fd00000000036 */
[----:B------:R-:W-:Y:S02]  /*6390*/  DMUL R54, R2, R56 ;  /* 0x0000003802367228 */ /* 0x000fe40000000000 */
[----:B------:R-:W-:-:S06]  /*63a0*/  VIADD R57, R57, 0xfff00000 ;  /* 0xfff0000039397836 */ /* 0x000fcc0000000000 */
[----:B------:R-:W-:-:S08]  /*63b0*/  DFMA R58, R54, -R54, R2 ;  /* 0x80000036363a722b */ /* 0x000fd00000000002 */
[----:B------:R-:W-:-:S10]  /*63c0*/  DFMA R2, R56, R58, R54 ;  /* 0x0000003a3802722b */ /* 0x000fd40000000036 */
[----:B------:R-:W-:Y:S01]  /*63d0*/  IADD3 R3, PT, PT, R3, -0x3500000, RZ ;  /* 0xfcb0000003037810 */ /* 0x000fe20007ffe0ff */
[----:B------:R-:W-:Y:S06]  /*63e0*/  BRA `(.L_x_56) ;  /* 0x0000000000047947 */ /* 0x000fec0003800000 */
.L_x_57:
[----:B------:R-:W-:-:S11]  /*63f0*/  DADD R2, R54, R54 ;  /* 0x0000000036027229 */ /* 0x000fd60000000036 */
.L_x_56:
[----:B------:R-:W-:Y:S05]  /*6400*/  BSYNC.RECONVERGENT B2 ;  /* 0x0000000000027941 */ /* 0x000fea0003800200 */
.L_x_54:
[----:B------:R-:W-:Y:S02]  /*6410*/  IMAD.MOV.U32 R55, RZ, RZ, R3 ;  /* 0x000000ffff377224 */ /* 0x000fe400078e0003 */
[----:B------:R-:W-:Y:S01]  /*6420*/  HFMA2 R3, -RZ, RZ, 0, 0 ;  /* 0x00000000ff037431 */ /* 0x000fe200000001ff */
[----:B------:R-:W-:Y:S02]  /*6430*/  MOV R54, R2 ;  /* 0x0000000200367202 */ /* 0x000fe40000000f00 */
[----:B------:R-:W-:-:S04]  /*6440*/  MOV R2, R63 ;  /* 0x0000003f00027202 */ /* 0x000fc80000000f00 */
[----:B------:R-:W-:Y:S05]  /*6450*/  RET.REL.NODEC R2 `(_Z22steadyStatePennesLaseriPKiPKdS2_S2_ddidS2_S2_S2_ddddddiiiPd) ;  /* 0xffffff9802e87950 */ /* 0x000fea0003c3ffff */
.L_x_58:
[----:B------:R-:W-:-:S00]  /*6460*/  BRA `(.L_x_58) ;  /* 0xfffffffc00fc7947 */ /* 0x000fc0000383ffff */
[----:B------:R-:W-:-:S00]  /*6470*/  NOP ;  /* 0x0000000000007918 */ /* 0x000fc00000000000 */
        /* <DEDUP_REMOVED lines=8> */
.L_x_60:


//--------------------- .nv.shared.reserved.0     --------------------------
	.section	.nv.shared.reserved.0,"aw",@nobits
	.weak		__nv_reservedSMEM_offset_0_alias
	.size		__nv_reservedSMEM_offset_0_alias, 0, 64
	.other		__nv_reservedSMEM_offset_0_alias,@"STO_CUDA_RESERVED_SHARED STV_DEFAULT"
__nv_reservedSMEM_offset_0_alias:
	.zero		0
	.zero		64


//--------------------- .nv.constant0._Z22steadyStatePennesLaseriPKiPKdS2_S2_ddidS2_S2_S2_ddddddiiiPd --------------------------
	.section	.nv.constant0._Z22steadyStatePennesLaseriPKiPKdS2_S2_ddidS2_S2_S2_ddddddiiiPd,"a",@progbits
	.sectionflags	@""
	.align	4
.nv.constant0._Z22steadyStatePennesLaseriPKiPKdS2_S2_ddidS2_S2_S2_ddddddiiiPd:
	.zero		1064


//--------------------- SYMBOLS --------------------------

	.type		.nv.reservedSmem.offset0,@object
	.size		.nv.reservedSmem.offset0,0x4
